	.target	sm_100a

	.elftype	@"ET_EXEC"


//--------------------- .note.nv.tkinfo           --------------------------
	.section	.note.nv.tkinfo,"",@"SHT_NOTE"
	.sectionflags	@"SHF_NOTE_NV_TKINFO"
	.tkinfo
        /*0018*/ 	.word	0x00000002
        /*0030*/ 	.string	""
        /*0030*/ 	.string	"ptxas"
        /*0030*/ 	.string	"Cuda compilation tools, release 13.0, V13.0.88"
        /*0030*/ 	.string	"Build cuda_13.0.r13.0/compiler.36424714_0"
        /*0030*/ 	.string	"-arch sm_100a -m 64 "



//--------------------- .note.nv.cuinfo           --------------------------
	.section	.note.nv.cuinfo,"",@"SHT_NOTE"
	.sectionflags	@"SHF_NOTE_NV_CUINFO"
        /*0018*/ 	.short	0x0002
        /*001a*/ 	.short	0x0064
        /*001c*/ 	.short	0x0082
	.zero		2


//--------------------- .nv.info                  --------------------------
	.section	.nv.info,"",@"SHT_CUDA_INFO"
	.align	4


	//----- nvinfo : EIATTR_REGCOUNT
	.align		4
        /*0000*/ 	.byte	0x04, 0x2f
        /*0002*/ 	.short	(.L_20 - .L_19)
	.align		4
.L_19:
        /*0004*/ 	.word	index@(_ZN7cutlass13device_kernelINS_4gemm6kernel13GemmUniversalIN4cute5tupleIJiiiiEEENS1_10collective13CollectiveMmaINS1_35MainloopSm100TmaUmmaWarpSpecializedILi5ELi2ELi4ENS5_IJNS4_1CILi2EEENSA_ILi1EEESC_EEEEENS5_IJNSA_ILi128EEENSA_ILi256EEENSA_ILi64EEEEEEaNS5_IJlSC_lEEEaSJ_NS4_8TiledMMAINS4_8MMA_AtomIJNS4_21SM100_MMA_S8_2x1SM_SSIaaiLi128ELi256ELNS4_4UMMA5MajorE0ELSO_0ELNSN_8SaturateE0EEEEEENS4_6LayoutINS5_IJSC_SC_SC_EEENS5_IJNSA_ILi0EEESU_SU_EEEEENS5_IJNS4_10UnderscoreESX_SX_EEEEENS4_18SM100_TMA_2SM_LOADENS4_14ComposedLayoutINS4_7SwizzleILi2ELi4ELi3EEENS4_18smem_ptr_flag_bitsILi8EEENSS_INS5_IJNSA_ILi8EEESH_EEENS5_IJSH_SC_EEEEEEEvNS4_8identityES10_S1A_vS1B_EENS_8epilogue10collective18CollectiveEpilogueINS1D_23Sm100TmaWarpSpecializedILi4ELi2ELi32ELb0ELb0EEEJNS5_IJSH_SG_SH_EEENS5_IJNSS_ISH_SC_EENSS_INS5_IJNSA_ILi32EEESB_EEENS5_IJSC_SF_EEEEEEEEaSJ_aSJ_NS1D_6fusion15FusionCallbacksIS1H_NS1P_17LinearCombinationIaiaiLNS_15FloatRoundStyleE2EEES1I_S1O_JEEENS4_5SM1004TMEM4LOAD26SM100_TMEM_LOAD_32dp32b32xENS4_13SM90_TMA_LOADENS11_INS12_ILi1ELi4ELi3EEES15_NSS_INS5_IJS16_S1K_EEENS5_IJS1K_SC_EEEEEEENS4_39AutoVectorizingCopyWithAssumedAlignmentILi128EEENS4_14SM90_TMA_STOREES24_S26_S26_EEEvvEEEEvNT_6ParamsE)
        /*0008*/ 	.word	0x0000007a


	//----- nvinfo : EIATTR_FRAME_SIZE
	.align		4
.L_20:
        /*000c*/ 	.byte	0x04, 0x11
        /*000e*/ 	.short	(.L_22 - .L_21)
	.align		4
.L_21:
        /*0010*/ 	.word	index@($__internal_2_$__cuda_sm10x_tcgen05_guardrail_trap_unallocated_columns_being_dealloced)
        /*0014*/ 	.word	0x00000000


	//----- nvinfo : EIATTR_FRAME_SIZE
	.align		4
.L_22:
        /*0018*/ 	.byte	0x04, 0x11
        /*001a*/ 	.short	(.L_24 - .L_23)
	.align		4
.L_23:
        /*001c*/ 	.word	index@($__internal_1_$__cuda_sm10x_tcgen05_guardrail_trap_phase_invalid_during_alloc)
        /*0020*/ 	.word	0x00000000


	//----- nvinfo : EIATTR_FRAME_SIZE
	.align		4
.L_24:
        /*0024*/ 	.byte	0x04, 0x11
        /*0026*/ 	.short	(.L_26 - .L_25)
	.align		4
.L_25:
        /*0028*/ 	.word	index@($__internal_0_$__cuda_sm10x_tcgen05_guardrail_trap_col_being_dealloced_not_returned_by_alloc)
        /*002c*/ 	.word	0x00000000


	//----- nvinfo : EIATTR_FRAME_SIZE
	.align		4
.L_26:
        /*0030*/ 	.byte	0x04, 0x11
        /*0032*/ 	.short	(.L_28 - .L_27)
	.align		4
.L_27:
        /*0034*/ 	.word	index@(_ZN7cutlass13device_kernelINS_4gemm6kernel13GemmUniversalIN4cute5tupleIJiiiiEEENS1_10collective13CollectiveMmaINS1_35MainloopSm100TmaUmmaWarpSpecializedILi5ELi2ELi4ENS5_IJNS4_1CILi2EEENSA_ILi1EEESC_EEEEENS5_IJNSA_ILi128EEENSA_ILi256EEENSA_ILi64EEEEEEaNS5_IJlSC_lEEEaSJ_NS4_8TiledMMAINS4_8MMA_AtomIJNS4_21SM100_MMA_S8_2x1SM_SSIaaiLi128ELi256ELNS4_4UMMA5MajorE0ELSO_0ELNSN_8SaturateE0EEEEEENS4_6LayoutINS5_IJSC_SC_SC_EEENS5_IJNSA_ILi0EEESU_SU_EEEEENS5_IJNS4_10UnderscoreESX_SX_EEEEENS4_18SM100_TMA_2SM_LOADENS4_14ComposedLayoutINS4_7SwizzleILi2ELi4ELi3EEENS4_18smem_ptr_flag_bitsILi8EEENSS_INS5_IJNSA_ILi8EEESH_EEENS5_IJSH_SC_EEEEEEEvNS4_8identityES10_S1A_vS1B_EENS_8epilogue10collective18CollectiveEpilogueINS1D_23Sm100TmaWarpSpecializedILi4ELi2ELi32ELb0ELb0EEEJNS5_IJSH_SG_SH_EEENS5_IJNSS_ISH_SC_EENSS_INS5_IJNSA_ILi32EEESB_EEENS5_IJSC_SF_EEEEEEEEaSJ_aSJ_NS1D_6fusion15FusionCallbacksIS1H_NS1P_17LinearCombinationIaiaiLNS_15FloatRoundStyleE2EEES1I_S1O_JEEENS4_5SM1004TMEM4LOAD26SM100_TMEM_LOAD_32dp32b32xENS4_13SM90_TMA_LOADENS11_INS12_ILi1ELi4ELi3EEES15_NSS_INS5_IJS16_S1K_EEENS5_IJS1K_SC_EEEEEEENS4_39AutoVectorizingCopyWithAssumedAlignmentILi128EEENS4_14SM90_TMA_STOREES24_S26_S26_EEEvvEEEEvNT_6ParamsE)
        /*0038*/ 	.word	0x00000000


	//----- nvinfo : EIATTR_MIN_STACK_SIZE
	.align		4
.L_28:
        /*003c*/ 	.byte	0x04, 0x12
        /*003e*/ 	.short	(.L_30 - .L_29)
	.align		4
.L_29:
        /*0040*/ 	.word	index@(_ZN7cutlass13device_kernelINS_4gemm6kernel13GemmUniversalIN4cute5tupleIJiiiiEEENS1_10collective13CollectiveMmaINS1_35MainloopSm100TmaUmmaWarpSpecializedILi5ELi2ELi4ENS5_IJNS4_1CILi2EEENSA_ILi1EEESC_EEEEENS5_IJNSA_ILi128EEENSA_ILi256EEENSA_ILi64EEEEEEaNS5_IJlSC_lEEEaSJ_NS4_8TiledMMAINS4_8MMA_AtomIJNS4_21SM100_MMA_S8_2x1SM_SSIaaiLi128ELi256ELNS4_4UMMA5MajorE0ELSO_0ELNSN_8SaturateE0EEEEEENS4_6LayoutINS5_IJSC_SC_SC_EEENS5_IJNSA_ILi0EEESU_SU_EEEEENS5_IJNS4_10UnderscoreESX_SX_EEEEENS4_18SM100_TMA_2SM_LOADENS4_14ComposedLayoutINS4_7SwizzleILi2ELi4ELi3EEENS4_18smem_ptr_flag_bitsILi8EEENSS_INS5_IJNSA_ILi8EEESH_EEENS5_IJSH_SC_EEEEEEEvNS4_8identityES10_S1A_vS1B_EENS_8epilogue10collective18CollectiveEpilogueINS1D_23Sm100TmaWarpSpecializedILi4ELi2ELi32ELb0ELb0EEEJNS5_IJSH_SG_SH_EEENS5_IJNSS_ISH_SC_EENSS_INS5_IJNSA_ILi32EEESB_EEENS5_IJSC_SF_EEEEEEEEaSJ_aSJ_NS1D_6fusion15FusionCallbacksIS1H_NS1P_17LinearCombinationIaiaiLNS_15FloatRoundStyleE2EEES1I_S1O_JEEENS4_5SM1004TMEM4LOAD26SM100_TMEM_LOAD_32dp32b32xENS4_13SM90_TMA_LOADENS11_INS12_ILi1ELi4ELi3EEES15_NSS_INS5_IJS16_S1K_EEENS5_IJS1K_SC_EEEEEEENS4_39AutoVectorizingCopyWithAssumedAlignmentILi128EEENS4_14SM90_TMA_STOREES24_S26_S26_EEEvvEEEEvNT_6ParamsE)
        /*0044*/ 	.word	0x00000000
.L_30:


//--------------------- .nv.compat                --------------------------
	.section	.nv.compat,"",@"SHT_CUDA_COMPAT_INFO"
	.align	4
        /*0000*/ 	.byte	0x02, 0x09, 0x01, 0x00, 0x02, 0x02, 0x03, 0x00, 0x02, 0x05, 0x06, 0x00, 0x03, 0x07, 0x01, 0x01
        /*0010*/ 	.byte	0x02, 0x03, 0x01, 0x00, 0x02, 0x06, 0x01, 0x00, 0x04, 0x0b, 0x08, 0x00, 0x01, 0x00, 0x00, 0x00
        /*0020*/ 	.byte	0x00, 0x00, 0x00, 0x00


//--------------------- .nv.info._ZN7cutlass13device_kernelINS_4gemm6kernel13GemmUniversalIN4cute5tupleIJiiiiEEENS1_10collective13CollectiveMmaINS1_35MainloopSm100TmaUmmaWarpSpecializedILi5ELi2ELi4ENS5_IJNS4_1CILi2EEENSA_ILi1EEESC_EEEEENS5_IJNSA_ILi128EEENSA_ILi256EEENSA_ILi64EEEEEEaNS5_IJlSC_lEEEaSJ_NS4_8TiledMMAINS4_8MMA_AtomIJNS4_21SM100_MMA_S8_2x1SM_SSIaaiLi128ELi256ELNS4_4UMMA5MajorE0ELSO_0ELNSN_8SaturateE0EEEEEENS4_6LayoutINS5_IJSC_SC_SC_EEENS5_IJNSA_ILi0EEESU_SU_EEEEENS5_IJNS4_10UnderscoreESX_SX_EEEEENS4_18SM100_TMA_2SM_LOADENS4_14ComposedLayoutINS4_7SwizzleILi2ELi4ELi3EEENS4_18smem_ptr_flag_bitsILi8EEENSS_INS5_IJNSA_ILi8EEESH_EEENS5_IJSH_SC_EEEEEEEvNS4_8identityES10_S1A_vS1B_EENS_8epilogue10collective18CollectiveEpilogueINS1D_23Sm100TmaWarpSpecializedILi4ELi2ELi32ELb0ELb0EEEJNS5_IJSH_SG_SH_EEENS5_IJNSS_ISH_SC_EENSS_INS5_IJNSA_ILi32EEESB_EEENS5_IJSC_SF_EEEEEEEEaSJ_aSJ_NS1D_6fusion15FusionCallbacksIS1H_NS1P_17LinearCombinationIaiaiLNS_15FloatRoundStyleE2EEES1I_S1O_JEEENS4_5SM1004TMEM4LOAD26SM100_TMEM_LOAD_32dp32b32xENS4_13SM90_TMA_LOADENS11_INS12_ILi1ELi4ELi3EEES15_NSS_INS5_IJS16_S1K_EEENS5_IJS1K_SC_EEEEEEENS4_39AutoVectorizingCopyWithAssumedAlignmentILi128EEENS4_14SM90_TMA_STOREES24_S26_S26_EEEvvEEEEvNT_6ParamsE --------------------------
	.section	.nv.info._ZN7cutlass13device_kernelINS_4gemm6kernel13GemmUniversalIN4cute5tupleIJiiiiEEENS1_10collective13CollectiveMmaINS1_35MainloopSm100TmaUmmaWarpSpecializedILi5ELi2ELi4ENS5_IJNS4_1CILi2EEENSA_ILi1EEESC_EEEEENS5_IJNSA_ILi128EEENSA_ILi256EEENSA_ILi64EEEEEEaNS5_IJlSC_lEEEaSJ_NS4_8TiledMMAINS4_8MMA_AtomIJNS4_21SM100_MMA_S8_2x1SM_SSIaaiLi128ELi256ELNS4_4UMMA5MajorE0ELSO_0ELNSN_8SaturateE0EEEEEENS4_6LayoutINS5_IJSC_SC_SC_EEENS5_IJNSA_ILi0EEESU_SU_EEEEENS5_IJNS4_10UnderscoreESX_SX_EEEEENS4_18SM100_TMA_2SM_LOADENS4_14ComposedLayoutINS4_7SwizzleILi2ELi4ELi3EEENS4_18smem_ptr_flag_bitsILi8EEENSS_INS5_IJNSA_ILi8EEESH_EEENS5_IJSH_SC_EEEEEEEvNS4_8identityES10_S1A_vS1B_EENS_8epilogue10collective18CollectiveEpilogueINS1D_23Sm100TmaWarpSpecializedILi4ELi2ELi32ELb0ELb0EEEJNS5_IJSH_SG_SH_EEENS5_IJNSS_ISH_SC_EENSS_INS5_IJNSA_ILi32EEESB_EEENS5_IJSC_SF_EEEEEEEEaSJ_aSJ_NS1D_6fusion15FusionCallbacksIS1H_NS1P_17LinearCombinationIaiaiLNS_15FloatRoundStyleE2EEES1I_S1O_JEEENS4_5SM1004TMEM4LOAD26SM100_TMEM_LOAD_32dp32b32xENS4_13SM90_TMA_LOADENS11_INS12_ILi1ELi4ELi3EEES15_NSS_INS5_IJS16_S1K_EEENS5_IJS1K_SC_EEEEEEENS4_39AutoVectorizingCopyWithAssumedAlignmentILi128EEENS4_14SM90_TMA_STOREES24_S26_S26_EEEvvEEEEvNT_6ParamsE,"",@"SHT_CUDA_INFO"
	.sectionflags	@""
	.align	4


	//----- nvinfo : EIATTR_CUDA_API_VERSION
	.align		4
        /*0000*/ 	.byte	0x04, 0x37
        /*0002*/ 	.short	(.L_32 - .L_31)
.L_31:
        /*0004*/ 	.word	0x00000082


	//----- nvinfo : EIATTR_KPARAM_INFO
	.align		4
.L_32:
        /*0008*/ 	.byte	0x04, 0x17
        /*000a*/ 	.short	(.L_34 - .L_33)
.L_33:
        /*000c*/ 	.word	0x00000000
        /*0010*/ 	.short	0x0000
        /*0012*/ 	.short	0x0000
        /*0014*/ 	.byte	0x00, 0xf0, 0x01, 0x20


	//----- nvinfo : EIATTR_AT_ENTRY_FRAGMENTS
	.align		4
.L_34:
        /*0018*/ 	.byte	0x04, 0x4f
        /*001a*/ 	.short	(.L_36 - .L_35)


	//   ....[0]....
.L_35:
        /*001c*/ 	.word	0x00000007


	//----- nvinfo : EIATTR_RESERVED_SMEM_USED
	.align		4
.L_36:
        /*0020*/ 	.byte	0x01, 0x41
	.zero		2


	//----- nvinfo : EIATTR_SPARSE_MMA_MASK
	.align		4
        /*0024*/ 	.byte	0x03, 0x50
        /*0026*/ 	.short	0x0000


	//----- nvinfo : EIATTR_TCGEN05_2CTA_USED
	.align		4
        /*0028*/ 	.byte	0x01, 0x52
	.zero		2


	//----- nvinfo : EIATTR_MAXREG_COUNT
	.align		4
        /*002c*/ 	.byte	0x03, 0x1b
        /*002e*/ 	.short	0x00ff


	//----- nvinfo : EIATTR_NUM_BARRIERS
	.align		4
        /*0030*/ 	.byte	0x02, 0x4c
        /*0032*/ 	.byte	0x07
	.zero		1


	//----- nvinfo : EIATTR_EXTERNS
	.align		4
        /*0034*/ 	.byte	0x04, 0x0f
        /*0036*/ 	.short	(.L_38 - .L_37)


	//   ....[0]....
	.align		4
.L_37:
        /*0038*/ 	.word	index@(__assertfail)


	//----- nvinfo : EIATTR_MERCURY_ISA_VERSION
	.align		4
.L_38:
        /*003c*/ 	.byte	0x03, 0x5f
        /*003e*/ 	.short	0x0101


	//----- nvinfo : EIATTR_INT_WARP_WIDE_INSTR_OFFSETS
	.align		4
        /*0040*/ 	.byte	0x04, 0x31
        /*0042*/ 	.short	(.L_40 - .L_39)


	//   ....[0]....
.L_39:
        /*0044*/ 	.word	0x00000d30


	//   ....[1]....
        /*0048*/ 	.word	0x00000dd0


	//   ....[2]....
        /*004c*/ 	.word	0x00002130


	//   ....[3]....
        /*0050*/ 	.word	0x00003fc0


	//   ....[4]....
        /*0054*/ 	.word	0x00003fe0


	//   ....[5]....
        /*0058*/ 	.word	0x00004010


	//   ....[6]....
        /*005c*/ 	.word	0x00004950


	//   ....[7]....
        /*0060*/ 	.word	0x00004970


	//   ....[8]....
        /*0064*/ 	.word	0x00004a60


	//   ....[9]....
        /*0068*/ 	.word	0x00004b20


	//   ....[10]....
        /*006c*/ 	.word	0x00004b40


	//   ....[11]....
        /*0070*/ 	.word	0x00004c30


	//   ....[12]....
        /*0074*/ 	.word	0x00004d00


	//   ....[13]....
        /*0078*/ 	.word	0x00004d20


	//   ....[14]....
        /*007c*/ 	.word	0x00004e50


	//   ....[15]....
        /*0080*/ 	.word	0x00004fd0


	//   ....[16]....
        /*0084*/ 	.word	0x00004fe0


	//   ....[17]....
        /*0088*/ 	.word	0x00005170


	//----- nvinfo : EIATTR_COOP_GROUP_MASK_REGIDS
	.align		4
.L_40:
        /*008c*/ 	.byte	0x04, 0x29
        /*008e*/ 	.short	(.L_42 - .L_41)


	//   ....[0]....
.L_41:
        /*0090*/ 	.word	0xffffffff


	//   ....[1]....
        /*0094*/ 	.word	0xffffffff


	//   ....[2]....
        /*0098*/ 	.word	0xffffffff


	//   ....[3]....
        /*009c*/ 	.word	0xffffffff


	//   ....[4]....
        /*00a0*/ 	.word	0xffffffff


	//   ....[5]....
        /*00a4*/ 	.word	0xffffffff


	//   ....[6]....
        /*00a8*/ 	.word	0xffffffff


	//   ....[7]....
        /*00ac*/ 	.word	0xffffffff


	//   ....[8]....
        /*00b0*/ 	.word	0xffffffff


	//   ....[9]....
        /*00b4*/ 	.word	0xffffffff


	//   ....[10]....
        /*00b8*/ 	.word	0xffffffff


	//   ....[11]....
        /*00bc*/ 	.word	0xffffffff


	//   ....[12]....
        /*00c0*/ 	.word	0xffffffff


	//   ....[13]....
        /*00c4*/ 	.word	0xffffffff


	//----- nvinfo : EIATTR_COOP_GROUP_INSTR_OFFSETS
	.align		4
.L_42:
        /*00c8*/ 	.byte	0x04, 0x28
        /*00ca*/ 	.short	(.L_44 - .L_43)


	//   ....[0]....
.L_43:
        /*00cc*/ 	.word	0x000000c0


	//   ....[1]....
        /*00d0*/ 	.word	0x00000500


	//   ....[2]....
        /*00d4*/ 	.word	0x000006a0


	//   ....[3]....
        /*00d8*/ 	.word	0x00000830


	//   ....[4]....
        /*00dc*/ 	.word	0x00000920


	//   ....[5]....
        /*00e0*/ 	.word	0x00000a80


	//   ....[6]....
        /*00e4*/ 	.word	0x00000c10


	//   ....[7]....
        /*00e8*/ 	.word	0x00000e50


	//   ....[8]....
        /*00ec*/ 	.word	0x00002010


	//   ....[9]....
        /*00f0*/ 	.word	0x00002e80


	//   ....[10]....
        /*00f4*/ 	.word	0x00003350


	//   ....[11]....
        /*00f8*/ 	.word	0x00003380


	//   ....[12]....
        /*00fc*/ 	.word	0x00003ec0


	//   ....[13]....
        /*0100*/ 	.word	0x000040d0


	//----- nvinfo : EIATTR_VRC_CTA_INIT_COUNT
	.align		4
.L_44:
        /*0104*/ 	.byte	0x02, 0x4a
        /*0106*/ 	.byte	0x80
	.zero		1


	//----- nvinfo : EIATTR_SYSCALL_OFFSETS
	.align		4
        /*0108*/ 	.byte	0x04, 0x46
        /*010a*/ 	.short	(.L_46 - .L_45)


	//   ....[0]....
.L_45:
        /*010c*/ 	.word	0x00005c10


	//   ....[1]....
        /*0110*/ 	.word	0x00005d50


	//   ....[2]....
        /*0114*/ 	.word	0x00006530


	//   ....[3]....
        /*0118*/ 	.word	0x00007340


	//   ....[4]....
        /*011c*/ 	.word	0x000080c0


	//   ....[5]....
        /*0120*/ 	.word	0x00008e60


	//----- nvinfo : EIATTR_MBARRIER_INSTR_OFFSETS
	.align		4
.L_46:
        /*0124*/ 	.byte	0x04, 0x39
        /*0126*/ 	.short	(.L_48 - .L_47)


	//   ....[0]....
.L_47:
        /*0128*/ 	.word	0x000005f0
        /*012c*/ 	.word	0x000000ff
        /*0130*/ 	.word	0x00000000
        /*0134*/ 	.short	0x0100
        /*0136*/ 	.byte	0x08
	.zero		1


	//   ....[1]....
        /*0138*/ 	.word	0x00000600
        /*013c*/ 	.word	0x000000ff
        /*0140*/ 	.word	0x00000028
        /*0144*/ 	.short	0x0100
        /*0146*/ 	.byte	0x08
	.zero		1


	//   ....[2]....
        /*0148*/ 	.word	0x00000610
        /*014c*/ 	.word	0x000000ff
        /*0150*/ 	.word	0x00000008
        /*0154*/ 	.short	0x0100
        /*0156*/ 	.byte	0x08
	.zero		1


	//   ....[3]....
        /*0158*/ 	.word	0x00000620
        /*015c*/ 	.word	0x000000ff
        /*0160*/ 	.word	0x00000030
        /*0164*/ 	.short	0x0100
        /*0166*/ 	.byte	0x08
	.zero		1


	//   ....[4]....
        /*0168*/ 	.word	0x00000630
        /*016c*/ 	.word	0x000000ff
        /*0170*/ 	.word	0x00000010
        /*0174*/ 	.short	0x0100
        /*0176*/ 	.byte	0x08
	.zero		1


	//   ....[5]....
        /*0178*/ 	.word	0x00000640
        /*017c*/ 	.word	0x000000ff
        /*0180*/ 	.word	0x00000038
        /*0184*/ 	.short	0x0100
        /*0186*/ 	.byte	0x08
	.zero		1


	//   ....[6]....
        /*0188*/ 	.word	0x00000650
        /*018c*/ 	.word	0x000000ff
        /*0190*/ 	.word	0x00000018
        /*0194*/ 	.short	0x0100
        /*0196*/ 	.byte	0x08
	.zero		1


	//   ....[7]....
        /*0198*/ 	.word	0x00000660
        /*019c*/ 	.word	0x000000ff
        /*01a0*/ 	.word	0x00000040
        /*01a4*/ 	.short	0x0100
        /*01a6*/ 	.byte	0x08
	.zero		1


	//   ....[8]....
        /*01a8*/ 	.word	0x00000670
        /*01ac*/ 	.word	0x000000ff
        /*01b0*/ 	.word	0x00000020
        /*01b4*/ 	.short	0x0100
        /*01b6*/ 	.byte	0x08
	.zero		1


	//   ....[9]....
        /*01b8*/ 	.word	0x00000680
        /*01bc*/ 	.word	0x000000ff
        /*01c0*/ 	.word	0x00000048
        /*01c4*/ 	.short	0x0100
        /*01c6*/ 	.byte	0x08
	.zero		1


	//   ....[10]....
        /*01c8*/ 	.word	0x000007a0
        /*01cc*/ 	.word	0x000000ff
        /*01d0*/ 	.word	0x00000050
        /*01d4*/ 	.short	0x0100
        /*01d6*/ 	.byte	0x09
	.zero		1


	//   ....[11]....
        /*01d8*/ 	.word	0x000007b0
        /*01dc*/ 	.word	0x000000ff
        /*01e0*/ 	.word	0x00000070
        /*01e4*/ 	.short	0x0100
        /*01e6*/ 	.byte	0x09
	.zero		1


	//   ....[12]....
        /*01e8*/ 	.word	0x000007c0
        /*01ec*/ 	.word	0x000000ff
        /*01f0*/ 	.word	0x00000058
        /*01f4*/ 	.short	0x0100
        /*01f6*/ 	.byte	0x09
	.zero		1


	//   ....[13]....
        /*01f8*/ 	.word	0x000007d0
        /*01fc*/ 	.word	0x000000ff
        /*0200*/ 	.word	0x00000078
        /*0204*/ 	.short	0x0100
        /*0206*/ 	.byte	0x09
	.zero		1


	//   ....[14]....
        /*0208*/ 	.word	0x000007e0
        /*020c*/ 	.word	0x000000ff
        /*0210*/ 	.word	0x00000060
        /*0214*/ 	.short	0x0100
        /*0216*/ 	.byte	0x09
	.zero		1


	//   ....[15]....
        /*0218*/ 	.word	0x000007f0
        /*021c*/ 	.word	0x000000ff
        /*0220*/ 	.word	0x00000080
        /*0224*/ 	.short	0x0100
        /*0226*/ 	.byte	0x09
	.zero		1


	//   ....[16]....
        /*0228*/ 	.word	0x00000800
        /*022c*/ 	.word	0x000000ff
        /*0230*/ 	.word	0x00000068
        /*0234*/ 	.short	0x0100
        /*0236*/ 	.byte	0x09
	.zero		1


	//   ....[17]....
        /*0238*/ 	.word	0x00000810
        /*023c*/ 	.word	0x000000ff
        /*0240*/ 	.word	0x00000088
        /*0244*/ 	.short	0x0100
        /*0246*/ 	.byte	0x09
	.zero		1


	//   ....[18]....
        /*0248*/ 	.word	0x000008f0
        /*024c*/ 	.word	0x000000ff
        /*0250*/ 	.word	0x00000090
        /*0254*/ 	.short	0x0100
        /*0256*/ 	.byte	0x08
	.zero		1


	//   ....[19]....
        /*0258*/ 	.word	0x00000900
        /*025c*/ 	.word	0x000000ff
        /*0260*/ 	.word	0x00000098
        /*0264*/ 	.short	0x0100
        /*0266*/ 	.byte	0x08
	.zero		1


	//   ....[20]....
        /*0268*/ 	.word	0x00000a30
        /*026c*/ 	.word	0x000000ff
        /*0270*/ 	.word	0x000000a0
        /*0274*/ 	.short	0x0100
        /*0276*/ 	.byte	0x08
	.zero		1


	//   ....[21]....
        /*0278*/ 	.word	0x00000a40
        /*027c*/ 	.word	0x000000ff
        /*0280*/ 	.word	0x000000b0
        /*0284*/ 	.short	0x0100
        /*0286*/ 	.byte	0x08
	.zero		1


	//   ....[22]....
        /*0288*/ 	.word	0x00000a50
        /*028c*/ 	.word	0x000000ff
        /*0290*/ 	.word	0x000000a8
        /*0294*/ 	.short	0x0100
        /*0296*/ 	.byte	0x08
	.zero		1


	//   ....[23]....
        /*0298*/ 	.word	0x00000a60
        /*029c*/ 	.word	0x000000ff
        /*02a0*/ 	.word	0x000000b8
        /*02a4*/ 	.short	0x0100
        /*02a6*/ 	.byte	0x08
	.zero		1


	//   ....[24]....
        /*02a8*/ 	.word	0x00000b80
        /*02ac*/ 	.word	0x000000ff
        /*02b0*/ 	.word	0x000000c0
        /*02b4*/ 	.short	0x0100
        /*02b6*/ 	.byte	0x09
	.zero		1


	//   ....[25]....
        /*02b8*/ 	.word	0x00000b90
        /*02bc*/ 	.word	0x000000ff
        /*02c0*/ 	.word	0x000000e0
        /*02c4*/ 	.short	0x0100
        /*02c6*/ 	.byte	0x09
	.zero		1


	//   ....[26]....
        /*02c8*/ 	.word	0x00000ba0
        /*02cc*/ 	.word	0x000000ff
        /*02d0*/ 	.word	0x000000c8
        /*02d4*/ 	.short	0x0100
        /*02d6*/ 	.byte	0x09
	.zero		1


	//   ....[27]....
        /*02d8*/ 	.word	0x00000bb0
        /*02dc*/ 	.word	0x000000ff
        /*02e0*/ 	.word	0x000000e8
        /*02e4*/ 	.short	0x0100
        /*02e6*/ 	.byte	0x09
	.zero		1


	//   ....[28]....
        /*02e8*/ 	.word	0x00000bc0
        /*02ec*/ 	.word	0x000000ff
        /*02f0*/ 	.word	0x000000d0
        /*02f4*/ 	.short	0x0100
        /*02f6*/ 	.byte	0x09
	.zero		1


	//   ....[29]....
        /*02f8*/ 	.word	0x00000bd0
        /*02fc*/ 	.word	0x000000ff
        /*0300*/ 	.word	0x000000f0
        /*0304*/ 	.short	0x0100
        /*0306*/ 	.byte	0x09
	.zero		1


	//   ....[30]....
        /*0308*/ 	.word	0x00000be0
        /*030c*/ 	.word	0x000000ff
        /*0310*/ 	.word	0x000000d8
        /*0314*/ 	.short	0x0100
        /*0316*/ 	.byte	0x09
	.zero		1


	//   ....[31]....
        /*0318*/ 	.word	0x00000bf0
        /*031c*/ 	.word	0x000000ff
        /*0320*/ 	.word	0x000000f8
        /*0324*/ 	.short	0x0100
        /*0326*/ 	.byte	0x09
	.zero		1


	//   ....[32]....
        /*0328*/ 	.word	0x00000ce0
        /*032c*/ 	.word	0x000000ff
        /*0330*/ 	.word	0x00000100
        /*0334*/ 	.short	0x0100
        /*0336*/ 	.byte	0x08
	.zero		1


	//   ....[33]....
        /*0338*/ 	.word	0x00000cf0
        /*033c*/ 	.word	0x000000ff
        /*0340*/ 	.word	0x00000110
        /*0344*/ 	.short	0x0100
        /*0346*/ 	.byte	0x08
	.zero		1


	//   ....[34]....
        /*0348*/ 	.word	0x00000d00
        /*034c*/ 	.word	0x000000ff
        /*0350*/ 	.word	0x00000108
        /*0354*/ 	.short	0x0100
        /*0356*/ 	.byte	0x08
	.zero		1


	//   ....[35]....
        /*0358*/ 	.word	0x00000d10
        /*035c*/ 	.word	0x000000ff
        /*0360*/ 	.word	0x00000118
        /*0364*/ 	.short	0x0100
        /*0366*/ 	.byte	0x08
	.zero		1


	//   ....[36]....
        /*0368*/ 	.word	0x00000e00
        /*036c*/ 	.word	0x000000ff
        /*0370*/ 	.word	0x00000120
        /*0374*/ 	.short	0x0100
        /*0376*/ 	.byte	0x07
	.zero		1


	//   ....[37]....
        /*0378*/ 	.word	0x00001810
        /*037c*/ 	.word	0x00000003
        /*0380*/ 	.word	0x00000110
        /*0384*/ 	.short	0x010a
        /*0386*/ 	.byte	0xff
	.zero		1


	//   ....[38]....
        /*0388*/ 	.word	0x00001840
        /*038c*/ 	.word	0x00000003
        /*0390*/ 	.word	0x00000100
        /*0394*/ 	.short	0x0101
        /*0396*/ 	.byte	0xff
	.zero		1


	//   ....[39]....
        /*0398*/ 	.word	0x00001940
        /*039c*/ 	.word	0x000000ff
        /*03a0*/ 	.word	0x00000028
        /*03a4*/ 	.short	0x010a
        /*03a6*/ 	.byte	0x08
	.zero		1


	//   ....[40]....
        /*03a8*/ 	.word	0x00001a10
        /*03ac*/ 	.word	0x000000ff
        /*03b0*/ 	.word	0x00000028
        /*03b4*/ 	.short	0x010a
        /*03b6*/ 	.byte	0x21
	.zero		1


	//   ....[41]....
        /*03b8*/ 	.word	0x00001bc0
        /*03bc*/ 	.word	0x000000ff
        /*03c0*/ 	.word	0x00000028
        /*03c4*/ 	.short	0x010a
        /*03c6*/ 	.byte	0x08
	.zero		1


	//   ....[42]....
        /*03c8*/ 	.word	0x00001cc0
        /*03cc*/ 	.word	0x000000ff
        /*03d0*/ 	.word	0x00000098
        /*03d4*/ 	.short	0x0101
        /*03d6*/ 	.byte	0x06
	.zero		1


	//   ....[43]....
        /*03d8*/ 	.word	0x00001ce0
        /*03dc*/ 	.word	0x000000ff
        /*03e0*/ 	.word	0x00000028
        /*03e4*/ 	.short	0x010a
        /*03e6*/ 	.byte	0x08
	.zero		1


	//   ....[44]....
        /*03e8*/ 	.word	0x00001d60
        /*03ec*/ 	.word	0x000000ff
        /*03f0*/ 	.word	0x00000028
        /*03f4*/ 	.short	0x010a
        /*03f6*/ 	.byte	0x11
	.zero		1


	//   ....[45]....
        /*03f8*/ 	.word	0x00001ef0
        /*03fc*/ 	.word	0x000000ff
        /*0400*/ 	.word	0x00000028
        /*0404*/ 	.short	0x010a
        /*0406*/ 	.byte	0x08
	.zero		1


	//   ....[46]....
        /*0408*/ 	.word	0x00002040
        /*040c*/ 	.word	0x00000002
        /*0410*/ 	.word	0x000000a0
        /*0414*/ 	.short	0x010a
        /*0416*/ 	.byte	0xff
	.zero		1


	//   ....[47]....
        /*0418*/ 	.word	0x00002100
        /*041c*/ 	.word	0x00000002
        /*0420*/ 	.word	0x00000000
        /*0424*/ 	.short	0x0101
        /*0426*/ 	.byte	0xff
	.zero		1


	//   ....[48]....
        /*0428*/ 	.word	0x00002660
        /*042c*/ 	.word	0x000000ff
        /*0430*/ 	.word	0x00000000
        /*0434*/ 	.short	0x010a
        /*0436*/ 	.byte	0x04
	.zero		1


	//   ....[49]....
        /*0438*/ 	.word	0x000026f0
        /*043c*/ 	.word	0x000000ff
        /*0440*/ 	.word	0x00000000
        /*0444*/ 	.short	0x010a
        /*0446*/ 	.byte	0x04
	.zero		1


	//   ....[50]....
        /*0448*/ 	.word	0x00002780
        /*044c*/ 	.word	0x000000ff
        /*0450*/ 	.word	0x00000000
        /*0454*/ 	.short	0x010a
        /*0456*/ 	.byte	0x04
	.zero		1


	//   ....[51]....
        /*0458*/ 	.word	0x00002810
        /*045c*/ 	.word	0x000000ff
        /*0460*/ 	.word	0x00000000
        /*0464*/ 	.short	0x010a
        /*0466*/ 	.byte	0x04
	.zero		1


	//   ....[52]....
        /*0468*/ 	.word	0x000028b0
        /*046c*/ 	.word	0x00000000
        /*0470*/ 	.word	0x00000000
        /*0474*/ 	.short	0x010a
        /*0476*/ 	.byte	0xff
	.zero		1


	//   ....[53]....
        /*0478*/ 	.word	0x000029e0
        /*047c*/ 	.word	0x00000000
        /*0480*/ 	.word	0x00000100
        /*0484*/ 	.short	0x010a
        /*0486*/ 	.byte	0xff
	.zero		1


	//   ....[54]....
        /*0488*/ 	.word	0x00002a50
        /*048c*/ 	.word	0x00000004
        /*0490*/ 	.word	0x00000000
        /*0494*/ 	.short	0x0101
        /*0496*/ 	.byte	0xff
	.zero		1


	//   ....[55]....
        /*0498*/ 	.word	0x00002a70
        /*049c*/ 	.word	0x000000ff
        /*04a0*/ 	.word	0x000000b0
        /*04a4*/ 	.short	0x010a
        /*04a6*/ 	.byte	0x05
	.zero		1


	//   ....[56]....
        /*04a8*/ 	.word	0x00002b90
        /*04ac*/ 	.word	0x00000000
        /*04b0*/ 	.word	0x000000a0
        /*04b4*/ 	.short	0x010a
        /*04b6*/ 	.byte	0xff
	.zero		1


	//   ....[57]....
        /*04b8*/ 	.word	0x00002c90
        /*04bc*/ 	.word	0x00000000
        /*04c0*/ 	.word	0x00000000
        /*04c4*/ 	.short	0x0101
        /*04c6*/ 	.byte	0xff
	.zero		1


	//   ....[58]....
        /*04c8*/ 	.word	0x00002d20
        /*04cc*/ 	.word	0x000000ff
        /*04d0*/ 	.word	0x000000b0
        /*04d4*/ 	.short	0x0106
        /*04d6*/ 	.byte	0x05
	.zero		1


	//   ....[59]....
        /*04d8*/ 	.word	0x00002d40
        /*04dc*/ 	.word	0x000000ff
        /*04e0*/ 	.word	0x000000b0
        /*04e4*/ 	.short	0x010a
        /*04e6*/ 	.byte	0x05
	.zero		1


	//   ....[60]....
        /*04e8*/ 	.word	0x00002dd0
        /*04ec*/ 	.word	0x000000ff
        /*04f0*/ 	.word	0x000000b0
        /*04f4*/ 	.short	0x0106
        /*04f6*/ 	.byte	0x04
	.zero		1


	//   ....[61]....
        /*04f8*/ 	.word	0x00002e10
        /*04fc*/ 	.word	0x00000000
        /*0500*/ 	.word	0x000000b0
        /*0504*/ 	.short	0x010a
        /*0506*/ 	.byte	0xff
	.zero		1


	//   ....[62]....
        /*0508*/ 	.word	0x00003050
        /*050c*/ 	.word	0x000000ff
        /*0510*/ 	.word	0x00000008
        /*0514*/ 	.short	0x010a
        /*0516*/ 	.byte	0x06
	.zero		1


	//   ....[63]....
        /*0518*/ 	.word	0x00003070
        /*051c*/ 	.word	0x000000ff
        /*0520*/ 	.word	0x00000008
        /*0524*/ 	.short	0x010a
        /*0526*/ 	.byte	0x06
	.zero		1


	//   ....[64]....
        /*0528*/ 	.word	0x00003200
        /*052c*/ 	.word	0x000000ff
        /*0530*/ 	.word	0x00000008
        /*0534*/ 	.short	0x010a
        /*0536*/ 	.byte	0x06
	.zero		1


	//   ....[65]....
        /*0538*/ 	.word	0x00003220
        /*053c*/ 	.word	0x000000ff
        /*0540*/ 	.word	0x00000008
        /*0544*/ 	.short	0x010a
        /*0546*/ 	.byte	0x06
	.zero		1


	//   ....[66]....
        /*0548*/ 	.word	0x000032e0
        /*054c*/ 	.word	0x000000ff
        /*0550*/ 	.word	0x00000000
        /*0554*/ 	.short	0x0101
        /*0556*/ 	.byte	0x07
	.zero		1


	//   ....[67]....
        /*0558*/ 	.word	0x000035e0
        /*055c*/ 	.word	0x00000000
        /*0560*/ 	.word	0x000000a0
        /*0564*/ 	.short	0x010a
        /*0566*/ 	.byte	0xff
	.zero		1


	//   ....[68]....
        /*0568*/ 	.word	0x000036a0
        /*056c*/ 	.word	0x00000000
        /*0570*/ 	.word	0x00000000
        /*0574*/ 	.short	0x0101
        /*0576*/ 	.byte	0xff
	.zero		1


	//   ....[69]....
        /*0578*/ 	.word	0x00003760
        /*057c*/ 	.word	0x000000ff
        /*0580*/ 	.word	0x00000000
        /*0584*/ 	.short	0x010a
        /*0586*/ 	.byte	0x06
	.zero		1


	//   ....[70]....
        /*0588*/ 	.word	0x00003770
        /*058c*/ 	.word	0x000000ff
        /*0590*/ 	.word	0x000000e0
        /*0594*/ 	.short	0x010a
        /*0596*/ 	.byte	0x0a
	.zero		1


	//   ....[71]....
        /*0598*/ 	.word	0x00003820
        /*059c*/ 	.word	0x000000ff
        /*05a0*/ 	.word	0x00000000
        /*05a4*/ 	.short	0x010a
        /*05a6*/ 	.byte	0x09
	.zero		1


	//   ....[72]....
        /*05a8*/ 	.word	0x00003960
        /*05ac*/ 	.word	0x000000ff
        /*05b0*/ 	.word	0x00000000
        /*05b4*/ 	.short	0x010a
        /*05b6*/ 	.byte	0x06
	.zero		1


	//   ....[73]....
        /*05b8*/ 	.word	0x00003bb0
        /*05bc*/ 	.word	0x000000ff
        /*05c0*/ 	.word	0x00000000
        /*05c4*/ 	.short	0x010a
        /*05c6*/ 	.byte	0x07
	.zero		1


	//   ....[74]....
        /*05c8*/ 	.word	0x00003c40
        /*05cc*/ 	.word	0x000000ff
        /*05d0*/ 	.word	0x00000000
        /*05d4*/ 	.short	0x010a
        /*05d6*/ 	.byte	0x07
	.zero		1


	//   ....[75]....
        /*05d8*/ 	.word	0x00003cd0
        /*05dc*/ 	.word	0x000000ff
        /*05e0*/ 	.word	0x00000000
        /*05e4*/ 	.short	0x010a
        /*05e6*/ 	.byte	0x07
	.zero		1


	//   ....[76]....
        /*05e8*/ 	.word	0x00003d70
        /*05ec*/ 	.word	0x00000000
        /*05f0*/ 	.word	0x00000000
        /*05f4*/ 	.short	0x010a
        /*05f6*/ 	.byte	0xff
	.zero		1


	//   ....[77]....
        /*05f8*/ 	.word	0x00003db0
        /*05fc*/ 	.word	0x00000000
        /*0600*/ 	.word	0x00000000
        /*0604*/ 	.short	0x010a
        /*0606*/ 	.byte	0xff
	.zero		1


	//   ....[78]....
        /*0608*/ 	.word	0x00003e20
        /*060c*/ 	.word	0x000000ff
        /*0610*/ 	.word	0x00000000
        /*0614*/ 	.short	0x0101
        /*0616*/ 	.byte	0x05
	.zero		1


	//   ....[79]....
        /*0618*/ 	.word	0x00003e60
        /*061c*/ 	.word	0x000000ff
        /*0620*/ 	.word	0x00000120
        /*0624*/ 	.short	0x010a
        /*0626*/ 	.byte	0x08
	.zero		1


	//   ....[80]....
        /*0628*/ 	.word	0x00003eb0
        /*062c*/ 	.word	0x000000ff
        /*0630*/ 	.word	0x00000000
        /*0634*/ 	.short	0x0101
        /*0636*/ 	.byte	0x05
	.zero		1


	//   ....[81]....
        /*0638*/ 	.word	0x00004300
        /*063c*/ 	.word	0x00000000
        /*0640*/ 	.word	0x000000a0
        /*0644*/ 	.short	0x010a
        /*0646*/ 	.byte	0xff
	.zero		1


	//   ....[82]....
        /*0648*/ 	.word	0x000043c0
        /*064c*/ 	.word	0x00000000
        /*0650*/ 	.word	0x00000000
        /*0654*/ 	.short	0x0101
        /*0656*/ 	.byte	0xff
	.zero		1


	//   ....[83]....
        /*0658*/ 	.word	0x000046e0
        /*065c*/ 	.word	0x000000ff
        /*0660*/ 	.word	0x00000098
        /*0664*/ 	.short	0x010a
        /*0666*/ 	.byte	0x07
	.zero		1


	//   ....[84]....
        /*0668*/ 	.word	0x000048d0
        /*066c*/ 	.word	0x000000ff
        /*0670*/ 	.word	0x00000070
        /*0674*/ 	.short	0x010a
        /*0676*/ 	.byte	0x07
	.zero		1


	//   ....[85]....
        /*0678*/ 	.word	0x00004ac0
        /*067c*/ 	.word	0x000000ff
        /*0680*/ 	.word	0x00000050
        /*0684*/ 	.short	0x010b
        /*0686*/ 	.byte	0x07
	.zero		1


	//   ....[86]....
        /*0688*/ 	.word	0x00004ad0
        /*068c*/ 	.word	0x000000ff
        /*0690*/ 	.word	0x00000000
        /*0694*/ 	.short	0x0101
        /*0696*/ 	.byte	0x0e
	.zero		1


	//   ....[87]....
        /*0698*/ 	.word	0x00004af0
        /*069c*/ 	.word	0x000000ff
        /*06a0*/ 	.word	0x00000078
        /*06a4*/ 	.short	0x010a
        /*06a6*/ 	.byte	0x07
	.zero		1


	//   ....[88]....
        /*06a8*/ 	.word	0x00004ca0
        /*06ac*/ 	.word	0x000000ff
        /*06b0*/ 	.word	0x00000058
        /*06b4*/ 	.short	0x010b
        /*06b6*/ 	.byte	0x07
	.zero		1


	//   ....[89]....
        /*06b8*/ 	.word	0x00004cb0
        /*06bc*/ 	.word	0x000000ff
        /*06c0*/ 	.word	0x00000000
        /*06c4*/ 	.short	0x0101
        /*06c6*/ 	.byte	0x0e
	.zero		1


	//   ....[90]....
        /*06c8*/ 	.word	0x00004cc0
        /*06cc*/ 	.word	0x000000ff
        /*06d0*/ 	.word	0x00000080
        /*06d4*/ 	.short	0x010a
        /*06d6*/ 	.byte	0x07
	.zero		1


	//   ....[91]....
        /*06d8*/ 	.word	0x00004ef0
        /*06dc*/ 	.word	0x000000ff
        /*06e0*/ 	.word	0x00000060
        /*06e4*/ 	.short	0x010b
        /*06e6*/ 	.byte	0x07
	.zero		1


	//   ....[92]....
        /*06e8*/ 	.word	0x00004f60
        /*06ec*/ 	.word	0x000000ff
        /*06f0*/ 	.word	0x00000000
        /*06f4*/ 	.short	0x0101
        /*06f6*/ 	.byte	0x0e
	.zero		1


	//   ....[93]....
        /*06f8*/ 	.word	0x00004fa0
        /*06fc*/ 	.word	0x000000ff
        /*0700*/ 	.word	0x00000088
        /*0704*/ 	.short	0x010a
        /*0706*/ 	.byte	0x07
	.zero		1


	//   ....[94]....
        /*0708*/ 	.word	0x000051d0
        /*070c*/ 	.word	0x000000ff
        /*0710*/ 	.word	0x00000068
        /*0714*/ 	.short	0x010b
        /*0716*/ 	.byte	0x07
	.zero		1


	//   ....[95]....
        /*0718*/ 	.word	0x000051f0
        /*071c*/ 	.word	0x000000ff
        /*0720*/ 	.word	0x00000000
        /*0724*/ 	.short	0x0101
        /*0726*/ 	.byte	0x0d
	.zero		1


	//   ....[96]....
        /*0728*/ 	.word	0x00005220
        /*072c*/ 	.word	0x000000ff
        /*0730*/ 	.word	0x00000070
        /*0734*/ 	.short	0x010a
        /*0736*/ 	.byte	0x07
	.zero		1


	//   ....[97]....
        /*0738*/ 	.word	0x00005240
        /*073c*/ 	.word	0x000000ff
        /*0740*/ 	.word	0x00000078
        /*0744*/ 	.short	0x010a
        /*0746*/ 	.byte	0x07
	.zero		1


	//   ....[98]....
        /*0748*/ 	.word	0x00005260
        /*074c*/ 	.word	0x000000ff
        /*0750*/ 	.word	0x00000080
        /*0754*/ 	.short	0x010a
        /*0756*/ 	.byte	0x07
	.zero		1


	//   ....[99]....
        /*0758*/ 	.word	0x000052a0
        /*075c*/ 	.word	0x00000000
        /*0760*/ 	.word	0x00000088
        /*0764*/ 	.short	0x010a
        /*0766*/ 	.byte	0xff
	.zero		1


	//   ....[100]....
        /*0768*/ 	.word	0x000055e0
        /*076c*/ 	.word	0x00000000
        /*0770*/ 	.word	0x000000a0
        /*0774*/ 	.short	0x010a
        /*0776*/ 	.byte	0xff
	.zero		1


	//   ....[101]....
        /*0778*/ 	.word	0x000056f0
        /*077c*/ 	.word	0x00000000
        /*0780*/ 	.word	0x00000000
        /*0784*/ 	.short	0x0101
        /*0786*/ 	.byte	0xff
	.zero		1


	//   ....[102]....
        /*0788*/ 	.word	0x00006100
        /*078c*/ 	.word	0x00000003
        /*0790*/ 	.word	0x00000050
        /*0794*/ 	.short	0x010a
        /*0796*/ 	.byte	0xff
	.zero		1


	//   ....[103]....
        /*0798*/ 	.word	0x00006150
        /*079c*/ 	.word	0x0000006a
        /*07a0*/ 	.word	0x000000c0
        /*07a4*/ 	.short	0x010a
        /*07a6*/ 	.byte	0xff
	.zero		1


	//   ....[104]....
        /*07a8*/ 	.word	0x00006270
        /*07ac*/ 	.word	0x00000003
        /*07b0*/ 	.word	0x00000050
        /*07b4*/ 	.short	0x010a
        /*07b6*/ 	.byte	0xff
	.zero		1


	//   ....[105]....
        /*07b8*/ 	.word	0x00006390
        /*07bc*/ 	.word	0x00000000
        /*07c0*/ 	.word	0x00000000
        /*07c4*/ 	.short	0x0101
        /*07c6*/ 	.byte	0xff
	.zero		1


	//   ....[106]....
        /*07c8*/ 	.word	0x00006410
        /*07cc*/ 	.word	0x0000006a
        /*07d0*/ 	.word	0x000000c0
        /*07d4*/ 	.short	0x010a
        /*07d6*/ 	.byte	0xff
	.zero		1


	//   ....[107]....
        /*07d8*/ 	.word	0x00006ff0
        /*07dc*/ 	.word	0x00000037
        /*07e0*/ 	.word	0x00000050
        /*07e4*/ 	.short	0x010a
        /*07e6*/ 	.byte	0xff
	.zero		1


	//   ....[108]....
        /*07e8*/ 	.word	0x000070a0
        /*07ec*/ 	.word	0x00000037
        /*07f0*/ 	.word	0x00000050
        /*07f4*/ 	.short	0x010a
        /*07f6*/ 	.byte	0xff
	.zero		1


	//   ....[109]....
        /*07f8*/ 	.word	0x000071c0
        /*07fc*/ 	.word	0x00000000
        /*0800*/ 	.word	0x00000000
        /*0804*/ 	.short	0x0101
        /*0806*/ 	.byte	0xff
	.zero		1


	//   ....[110]....
        /*0808*/ 	.word	0x00007d70
        /*080c*/ 	.word	0x00000049
        /*0810*/ 	.word	0x00000050
        /*0814*/ 	.short	0x010a
        /*0816*/ 	.byte	0xff
	.zero		1


	//   ....[111]....
        /*0818*/ 	.word	0x00007e20
        /*081c*/ 	.word	0x00000049
        /*0820*/ 	.word	0x00000050
        /*0824*/ 	.short	0x010a
        /*0826*/ 	.byte	0xff
	.zero		1


	//   ....[112]....
        /*0828*/ 	.word	0x00007f40
        /*082c*/ 	.word	0x00000002
        /*0830*/ 	.word	0x00000000
        /*0834*/ 	.short	0x0101
        /*0836*/ 	.byte	0xff
	.zero		1


	//   ....[113]....
        /*0838*/ 	.word	0x00008b10
        /*083c*/ 	.word	0x0000004c
        /*0840*/ 	.word	0x00000050
        /*0844*/ 	.short	0x010a
        /*0846*/ 	.byte	0xff
	.zero		1


	//   ....[114]....
        /*0848*/ 	.word	0x00008bc0
        /*084c*/ 	.word	0x0000004c
        /*0850*/ 	.word	0x00000050
        /*0854*/ 	.short	0x010a
        /*0856*/ 	.byte	0xff
	.zero		1


	//   ....[115]....
        /*0858*/ 	.word	0x00008ce0
        /*085c*/ 	.word	0x00000000
        /*0860*/ 	.word	0x00000000
        /*0864*/ 	.short	0x0101
        /*0866*/ 	.byte	0xff
	.zero		1


	//   ....[116]....
        /*0868*/ 	.word	0x00008fa0
        /*086c*/ 	.word	0x0000006a
        /*0870*/ 	.word	0x00000000
        /*0874*/ 	.short	0x0101
        /*0876*/ 	.byte	0xff
	.zero		1


	//   ....[117]....
        /*0878*/ 	.word	0x00009a00
        /*087c*/ 	.word	0x00000003
        /*0880*/ 	.word	0x00000110
        /*0884*/ 	.short	0x010a
        /*0886*/ 	.byte	0xff
	.zero		1


	//   ....[118]....
        /*0888*/ 	.word	0x00009a60
        /*088c*/ 	.word	0x00000002
        /*0890*/ 	.word	0x00000028
        /*0894*/ 	.short	0x010a
        /*0896*/ 	.byte	0xff
	.zero		1


	//   ....[119]....
        /*0898*/ 	.word	0x00009ac0
        /*089c*/ 	.word	0x00000002
        /*08a0*/ 	.word	0x00000028
        /*08a4*/ 	.short	0x010a
        /*08a6*/ 	.byte	0xff
	.zero		1


	//   ....[120]....
        /*08a8*/ 	.word	0x00009b10
        /*08ac*/ 	.word	0x00000002
        /*08b0*/ 	.word	0x000000a0
        /*08b4*/ 	.short	0x010a
        /*08b6*/ 	.byte	0xff
	.zero		1


	//   ....[121]....
        /*08b8*/ 	.word	0x00009b70
        /*08bc*/ 	.word	0x00000000
        /*08c0*/ 	.word	0x00000000
        /*08c4*/ 	.short	0x010a
        /*08c6*/ 	.byte	0xff
	.zero		1


	//   ....[122]....
        /*08c8*/ 	.word	0x00009bd0
        /*08cc*/ 	.word	0x00000000
        /*08d0*/ 	.word	0x00000000
        /*08d4*/ 	.short	0x010a
        /*08d6*/ 	.byte	0xff
	.zero		1


	//   ....[123]....
        /*08d8*/ 	.word	0x00009c30
        /*08dc*/ 	.word	0x00000000
        /*08e0*/ 	.word	0x00000000
        /*08e4*/ 	.short	0x010a
        /*08e6*/ 	.byte	0xff
	.zero		1


	//   ....[124]....
        /*08e8*/ 	.word	0x00009c90
        /*08ec*/ 	.word	0x00000000
        /*08f0*/ 	.word	0x00000000
        /*08f4*/ 	.short	0x010a
        /*08f6*/ 	.byte	0xff
	.zero		1


	//   ....[125]....
        /*08f8*/ 	.word	0x00009ce0
        /*08fc*/ 	.word	0x00000000
        /*0900*/ 	.word	0x00000100
        /*0904*/ 	.short	0x010a
        /*0906*/ 	.byte	0xff
	.zero		1


	//   ....[126]....
        /*0908*/ 	.word	0x00009d40
        /*090c*/ 	.word	0x00000000
        /*0910*/ 	.word	0x000000b0
        /*0914*/ 	.short	0x010a
        /*0916*/ 	.byte	0xff
	.zero		1


	//   ....[127]....
        /*0918*/ 	.word	0x00009d90
        /*091c*/ 	.word	0x00000000
        /*0920*/ 	.word	0x000000a0
        /*0924*/ 	.short	0x010a
        /*0926*/ 	.byte	0xff
	.zero		1


	//   ....[128]....
        /*0928*/ 	.word	0x00009df0
        /*092c*/ 	.word	0x00000000
        /*0930*/ 	.word	0x000000b0
        /*0934*/ 	.short	0x010a
        /*0936*/ 	.byte	0xff
	.zero		1


	//   ....[129]....
        /*0938*/ 	.word	0x00009e50
        /*093c*/ 	.word	0x00000004
        /*0940*/ 	.word	0x00000008
        /*0944*/ 	.short	0x010a
        /*0946*/ 	.byte	0xff
	.zero		1


	//   ....[130]....
        /*0948*/ 	.word	0x00009f30
        /*094c*/ 	.word	0x00000002
        /*0950*/ 	.word	0x00000008
        /*0954*/ 	.short	0x010a
        /*0956*/ 	.byte	0xff
	.zero		1


	//   ....[131]....
        /*0958*/ 	.word	0x00009f80
        /*095c*/ 	.word	0x00000000
        /*0960*/ 	.word	0x000000a0
        /*0964*/ 	.short	0x010a
        /*0966*/ 	.byte	0xff
	.zero		1


	//   ....[132]....
        /*0968*/ 	.word	0x00009fe0
        /*096c*/ 	.word	0x00000000
        /*0970*/ 	.word	0x000000e0
        /*0974*/ 	.short	0x010a
        /*0976*/ 	.byte	0xff
	.zero		1


	//   ....[133]....
        /*0978*/ 	.word	0x0000a040
        /*097c*/ 	.word	0x00000000
        /*0980*/ 	.word	0x00000000
        /*0984*/ 	.short	0x010a
        /*0986*/ 	.byte	0xff
	.zero		1


	//   ....[134]....
        /*0988*/ 	.word	0x0000a0a0
        /*098c*/ 	.word	0x00000000
        /*0990*/ 	.word	0x00000000
        /*0994*/ 	.short	0x010a
        /*0996*/ 	.byte	0xff
	.zero		1


	//   ....[135]....
        /*0998*/ 	.word	0x0000a100
        /*099c*/ 	.word	0x00000000
        /*09a0*/ 	.word	0x00000000
        /*09a4*/ 	.short	0x010a
        /*09a6*/ 	.byte	0xff
	.zero		1


	//   ....[136]....
        /*09a8*/ 	.word	0x0000a160
        /*09ac*/ 	.word	0x00000000
        /*09b0*/ 	.word	0x00000000
        /*09b4*/ 	.short	0x010a
        /*09b6*/ 	.byte	0xff
	.zero		1


	//   ....[137]....
        /*09b8*/ 	.word	0x0000a1c0
        /*09bc*/ 	.word	0x00000000
        /*09c0*/ 	.word	0x00000120
        /*09c4*/ 	.short	0x010a
        /*09c6*/ 	.byte	0xff
	.zero		1


	//   ....[138]....
        /*09c8*/ 	.word	0x0000a210
        /*09cc*/ 	.word	0x00000000
        /*09d0*/ 	.word	0x000000a0
        /*09d4*/ 	.short	0x010a
        /*09d6*/ 	.byte	0xff
	.zero		1


	//   ....[139]....
        /*09d8*/ 	.word	0x0000a270
        /*09dc*/ 	.word	0x00000000
        /*09e0*/ 	.word	0x00000098
        /*09e4*/ 	.short	0x010a
        /*09e6*/ 	.byte	0xff
	.zero		1


	//   ....[140]....
        /*09e8*/ 	.word	0x0000a2d0
        /*09ec*/ 	.word	0x00000003
        /*09f0*/ 	.word	0x00000070
        /*09f4*/ 	.short	0x010a
        /*09f6*/ 	.byte	0xff
	.zero		1


	//   ....[141]....
        /*09f8*/ 	.word	0x0000a330
        /*09fc*/ 	.word	0x00000003
        /*0a00*/ 	.word	0x00000078
        /*0a04*/ 	.short	0x010a
        /*0a06*/ 	.byte	0xff
	.zero		1


	//   ....[142]....
        /*0a08*/ 	.word	0x0000a390
        /*0a0c*/ 	.word	0x00000003
        /*0a10*/ 	.word	0x00000080
        /*0a14*/ 	.short	0x010a
        /*0a16*/ 	.byte	0xff
	.zero		1


	//   ....[143]....
        /*0a18*/ 	.word	0x0000a3f0
        /*0a1c*/ 	.word	0x00000003
        /*0a20*/ 	.word	0x00000088
        /*0a24*/ 	.short	0x010a
        /*0a26*/ 	.byte	0xff
	.zero		1


	//   ....[144]....
        /*0a28*/ 	.word	0x0000a450
        /*0a2c*/ 	.word	0x00000000
        /*0a30*/ 	.word	0x00000070
        /*0a34*/ 	.short	0x010a
        /*0a36*/ 	.byte	0xff
	.zero		1


	//   ....[145]....
        /*0a38*/ 	.word	0x0000a4b0
        /*0a3c*/ 	.word	0x00000000
        /*0a40*/ 	.word	0x00000078
        /*0a44*/ 	.short	0x010a
        /*0a46*/ 	.byte	0xff
	.zero		1


	//   ....[146]....
        /*0a48*/ 	.word	0x0000a510
        /*0a4c*/ 	.word	0x00000000
        /*0a50*/ 	.word	0x00000080
        /*0a54*/ 	.short	0x010a
        /*0a56*/ 	.byte	0xff
	.zero		1


	//   ....[147]....
        /*0a58*/ 	.word	0x0000a560
        /*0a5c*/ 	.word	0x00000000
        /*0a60*/ 	.word	0x000000a0
        /*0a64*/ 	.short	0x010a
        /*0a66*/ 	.byte	0xff
	.zero		1


	//   ....[148]....
        /*0a68*/ 	.word	0x0000a5b0
        /*0a6c*/ 	.word	0x00000003
        /*0a70*/ 	.word	0x00000050
        /*0a74*/ 	.short	0x010a
        /*0a76*/ 	.byte	0xff
	.zero		1


	//   ....[149]....
        /*0a78*/ 	.word	0x0000a600
        /*0a7c*/ 	.word	0x0000006a
        /*0a80*/ 	.word	0x000000c0
        /*0a84*/ 	.short	0x010a
        /*0a86*/ 	.byte	0xff
	.zero		1


	//   ....[150]....
        /*0a88*/ 	.word	0x0000a650
        /*0a8c*/ 	.word	0x00000037
        /*0a90*/ 	.word	0x00000050
        /*0a94*/ 	.short	0x010a
        /*0a96*/ 	.byte	0xff
	.zero		1


	//   ....[151]....
        /*0a98*/ 	.word	0x0000a6a0
        /*0a9c*/ 	.word	0x00000049
        /*0aa0*/ 	.word	0x00000050
        /*0aa4*/ 	.short	0x010a
        /*0aa6*/ 	.byte	0xff
	.zero		1


	//   ....[152]....
        /*0aa8*/ 	.word	0x0000a6f0
        /*0aac*/ 	.word	0x0000004c
        /*0ab0*/ 	.word	0x00000050
        /*0ab4*/ 	.short	0x010a
        /*0ab6*/ 	.byte	0xff
	.zero		1


	//----- nvinfo : EIATTR_NUM_MBARRIERS
	.align		4
.L_48:
        /*0ab8*/ 	.byte	0x03, 0x38
        /*0aba*/ 	.short	0x0025


	//----- nvinfo : EIATTR_EXIT_INSTR_OFFSETS
	.align		4
        /*0abc*/ 	.byte	0x04, 0x1c
        /*0abe*/ 	.short	(.L_50 - .L_49)


	//   ....[0]....
.L_49:
        /*0ac0*/ 	.word	0x000028e0


	//   ....[1]....
        /*0ac4*/ 	.word	0x00002de0


	//   ....[2]....
        /*0ac8*/ 	.word	0x00002e40


	//   ....[3]....
        /*0acc*/ 	.word	0x000040e0


	//   ....[4]....
        /*0ad0*/ 	.word	0x000052d0


	//   ....[5]....
        /*0ad4*/ 	.word	0x00005310


	//   ....[6]....
        /*0ad8*/ 	.word	0x000099f0


	//----- nvinfo : EIATTR_MAX_THREADS
	.align		4
.L_50:
        /*0adc*/ 	.byte	0x04, 0x05
        /*0ade*/ 	.short	(.L_52 - .L_51)
.L_51:
        /*0ae0*/ 	.word	0x00000100
        /*0ae4*/ 	.word	0x00000001
        /*0ae8*/ 	.word	0x00000001


	//----- nvinfo : EIATTR_CRS_STACK_SIZE
	.align		4
.L_52:
        /*0aec*/ 	.byte	0x04, 0x1e
        /*0aee*/ 	.short	(.L_54 - .L_53)
.L_53:
        /*0af0*/ 	.word	0x00000000


	//----- nvinfo : EIATTR_CBANK_PARAM_SIZE
	.align		4
.L_54:
        /*0af4*/ 	.byte	0x03, 0x19
        /*0af6*/ 	.short	0x0800


	//----- nvinfo : EIATTR_PARAM_CBANK
	.align		4
        /*0af8*/ 	.byte	0x04, 0x0a
        /*0afa*/ 	.short	(.L_56 - .L_55)
	.align		4
.L_55:
        /*0afc*/ 	.word	index@(.nv.constant0._ZN7cutlass13device_kernelINS_4gemm6kernel13GemmUniversalIN4cute5tupleIJiiiiEEENS1_10collective13CollectiveMmaINS1_35MainloopSm100TmaUmmaWarpSpecializedILi5ELi2ELi4ENS5_IJNS4_1CILi2EEENSA_ILi1EEESC_EEEEENS5_IJNSA_ILi128EEENSA_ILi256EEENSA_ILi64EEEEEEaNS5_IJlSC_lEEEaSJ_NS4_8TiledMMAINS4_8MMA_AtomIJNS4_21SM100_MMA_S8_2x1SM_SSIaaiLi128ELi256ELNS4_4UMMA5MajorE0ELSO_0ELNSN_8SaturateE0EEEEEENS4_6LayoutINS5_IJSC_SC_SC_EEENS5_IJNSA_ILi0EEESU_SU_EEEEENS5_IJNS4_10UnderscoreESX_SX_EEEEENS4_18SM100_TMA_2SM_LOADENS4_14ComposedLayoutINS4_7SwizzleILi2ELi4ELi3EEENS4_18smem_ptr_flag_bitsILi8EEENSS_INS5_IJNSA_ILi8EEESH_EEENS5_IJSH_SC_EEEEEEEvNS4_8identityES10_S1A_vS1B_EENS_8epilogue10collective18CollectiveEpilogueINS1D_23Sm100TmaWarpSpecializedILi4ELi2ELi32ELb0ELb0EEEJNS5_IJSH_SG_SH_EEENS5_IJNSS_ISH_SC_EENSS_INS5_IJNSA_ILi32EEESB_EEENS5_IJSC_SF_EEEEEEEEaSJ_aSJ_NS1D_6fusion15FusionCallbacksIS1H_NS1P_17LinearCombinationIaiaiLNS_15FloatRoundStyleE2EEES1I_S1O_JEEENS4_5SM1004TMEM4LOAD26SM100_TMEM_LOAD_32dp32b32xENS4_13SM90_TMA_LOADENS11_INS12_ILi1ELi4ELi3EEES15_NSS_INS5_IJS16_S1K_EEENS5_IJS1K_SC_EEEEEEENS4_39AutoVectorizingCopyWithAssumedAlignmentILi128EEENS4_14SM90_TMA_STOREES24_S26_S26_EEEvvEEEEvNT_6ParamsE)
        /*0b00*/ 	.short	0x0380
        /*0b02*/ 	.short	0x0800


	//----- nvinfo : EIATTR_SW_WAR
	.align		4
.L_56:
        /*0b04*/ 	.byte	0x04, 0x36
        /*0b06*/ 	.short	(.L_58 - .L_57)
.L_57:
        /*0b08*/ 	.word	0x00000008
.L_58:


//--------------------- .nv.callgraph             --------------------------
	.section	.nv.callgraph,"",@"SHT_CUDA_CALLGRAPH"
	.align	4
	.sectionentsize	8
	.align		4
        /*0000*/ 	.word	0x00000000
	.align		4
        /*0004*/ 	.word	0xffffffff
	.align		4
        /*0008*/ 	.word	index@(_ZN7cutlass13device_kernelINS_4gemm6kernel13GemmUniversalIN4cute5tupleIJiiiiEEENS1_10collective13CollectiveMmaINS1_35MainloopSm100TmaUmmaWarpSpecializedILi5ELi2ELi4ENS5_IJNS4_1CILi2EEENSA_ILi1EEESC_EEEEENS5_IJNSA_ILi128EEENSA_ILi256EEENSA_ILi64EEEEEEaNS5_IJlSC_lEEEaSJ_NS4_8TiledMMAINS4_8MMA_AtomIJNS4_21SM100_MMA_S8_2x1SM_SSIaaiLi128ELi256ELNS4_4UMMA5MajorE0ELSO_0ELNSN_8SaturateE0EEEEEENS4_6LayoutINS5_IJSC_SC_SC_EEENS5_IJNSA_ILi0EEESU_SU_EEEEENS5_IJNS4_10UnderscoreESX_SX_EEEEENS4_18SM100_TMA_2SM_LOADENS4_14ComposedLayoutINS4_7SwizzleILi2ELi4ELi3EEENS4_18smem_ptr_flag_bitsILi8EEENSS_INS5_IJNSA_ILi8EEESH_EEENS5_IJSH_SC_EEEEEEEvNS4_8identityES10_S1A_vS1B_EENS_8epilogue10collective18CollectiveEpilogueINS1D_23Sm100TmaWarpSpecializedILi4ELi2ELi32ELb0ELb0EEEJNS5_IJSH_SG_SH_EEENS5_IJNSS_ISH_SC_EENSS_INS5_IJNSA_ILi32EEESB_EEENS5_IJSC_SF_EEEEEEEEaSJ_aSJ_NS1D_6fusion15FusionCallbacksIS1H_NS1P_17LinearCombinationIaiaiLNS_15FloatRoundStyleE2EEES1I_S1O_JEEENS4_5SM1004TMEM4LOAD26SM100_TMEM_LOAD_32dp32b32xENS4_13SM90_TMA_LOADENS11_INS12_ILi1ELi4ELi3EEES15_NSS_INS5_IJS16_S1K_EEENS5_IJS1K_SC_EEEEEEENS4_39AutoVectorizingCopyWithAssumedAlignmentILi128EEENS4_14SM90_TMA_STOREES24_S26_S26_EEEvvEEEEvNT_6ParamsE)
	.align		4
        /*000c*/ 	.word	index@(__assertfail)
	.align		4
        /*0010*/ 	.word	0x00000000
	.align		4
        /*0014*/ 	.word	0xfffffffe
	.align		4
        /*0018*/ 	.word	0x00000000
	.align		4
        /*001c*/ 	.word	0xfffffffd
	.align		4
        /*0020*/ 	.word	0x00000000
	.align		4
        /*0024*/ 	.word	0xfffffffc


//--------------------- .nv.constant4             --------------------------
	.section	.nv.constant4,"a",@progbits
	.align	8
	.align		8
.nv.constant4:
        /*0000*/ 	.dword	__assertfail
	.align		8
        /*0008*/ 	.dword	__unnamed_1
	.align		8
        /*0010*/ 	.dword	__unnamed_2
	.align		8
        /*0018*/ 	.dword	__unnamed_3
	.align		8
        /*0020*/ 	.dword	_ZN40_INTERNAL_57bf1eaf_4_k_cu_019b8599_106954cuda3std3__45__cpo5beginE
	.align		8
        /*0028*/ 	.dword	_ZN40_INTERNAL_57bf1eaf_4_k_cu_019b8599_106954cuda3std3__45__cpo3endE
	.align		8
        /*0030*/ 	.dword	_ZN40_INTERNAL_57bf1eaf_4_k_cu_019b8599_106954cuda3std3__45__cpo6cbeginE
	.align		8
        /*0038*/ 	.dword	_ZN40_INTERNAL_57bf1eaf_4_k_cu_019b8599_106954cuda3std3__45__cpo4cendE
	.align		8
        /*0040*/ 	.dword	_ZN40_INTERNAL_57bf1eaf_4_k_cu_019b8599_106954cuda3std3__442_GLOBAL__N__57bf1eaf_4_k_cu_019b8599_106956ignoreE
	.align		8
        /*0048*/ 	.dword	_ZN40_INTERNAL_57bf1eaf_4_k_cu_019b8599_106954cuda3std3__419piecewise_constructE
	.align		8
        /*0050*/ 	.dword	_ZN40_INTERNAL_57bf1eaf_4_k_cu_019b8599_106954cuda3std3__48in_placeE
	.align		8
        /*0058*/ 	.dword	_ZN40_INTERNAL_57bf1eaf_4_k_cu_019b8599_106954cuda3std6ranges3__45__cpo4swapE
	.align		8
        /*0060*/ 	.dword	_ZN40_INTERNAL_57bf1eaf_4_k_cu_019b8599_106954cuda3std6ranges3__45__cpo9iter_moveE
	.align		8
        /*0068*/ 	.dword	_ZN40_INTERNAL_57bf1eaf_4_k_cu_019b8599_106954cute7productE
	.align		8
        /*0070*/ 	.dword	_ZN40_INTERNAL_57bf1eaf_4_k_cu_019b8599_106954cute1_E
	.align		8
        /*0078*/ 	.dword	$str$25
	.align		8
        /*0080*/ 	.dword	$str$26
	.align		8
        /*0088*/ 	.dword	$str$27
	.align		8
        /*0090*/ 	.dword	$str$28


//--------------------- .text._ZN7cutlass13device_kernelINS_4gemm6kernel13GemmUniversalIN4cute5tupleIJiiiiEEENS1_10collective13CollectiveMmaINS1_35MainloopSm100TmaUmmaWarpSpecializedILi5ELi2ELi4ENS5_IJNS4_1CILi2EEENSA_ILi1EEESC_EEEEENS5_IJNSA_ILi128EEENSA_ILi256EEENSA_ILi64EEEEEEaNS5_IJlSC_lEEEaSJ_NS4_8TiledMMAINS4_8MMA_AtomIJNS4_21SM100_MMA_S8_2x1SM_SSIaaiLi128ELi256ELNS4_4UMMA5MajorE0ELSO_0ELNSN_8SaturateE0EEEEEENS4_6LayoutINS5_IJSC_SC_SC_EEENS5_IJNSA_ILi0EEESU_SU_EEEEENS5_IJNS4_10UnderscoreESX_SX_EEEEENS4_18SM100_TMA_2SM_LOADENS4_14ComposedLayoutINS4_7SwizzleILi2ELi4ELi3EEENS4_18smem_ptr_flag_bitsILi8EEENSS_INS5_IJNSA_ILi8EEESH_EEENS5_IJSH_SC_EEEEEEEvNS4_8identityES10_S1A_vS1B_EENS_8epilogue10collective18CollectiveEpilogueINS1D_23Sm100TmaWarpSpecializedILi4ELi2ELi32ELb0ELb0EEEJNS5_IJSH_SG_SH_EEENS5_IJNSS_ISH_SC_EENSS_INS5_IJNSA_ILi32EEESB_EEENS5_IJSC_SF_EEEEEEEEaSJ_aSJ_NS1D_6fusion15FusionCallbacksIS1H_NS1P_17LinearCombinationIaiaiLNS_15FloatRoundStyleE2EEES1I_S1O_JEEENS4_5SM1004TMEM4LOAD26SM100_TMEM_LOAD_32dp32b32xENS4_13SM90_TMA_LOADENS11_INS12_ILi1ELi4ELi3EEES15_NSS_INS5_IJS16_S1K_EEENS5_IJS1K_SC_EEEEEEENS4_39AutoVectorizingCopyWithAssumedAlignmentILi128EEENS4_14SM90_TMA_STOREES24_S26_S26_EEEvvEEEEvNT_6ParamsE --------------------------
	.section	.text._ZN7cutlass13device_kernelINS_4gemm6kernel13GemmUniversalIN4cute5tupleIJiiiiEEENS1_10collective13CollectiveMmaINS1_35MainloopSm100TmaUmmaWarpSpecializedILi5ELi2ELi4ENS5_IJNS4_1CILi2EEENSA_ILi1EEESC_EEEEENS5_IJNSA_ILi128EEENSA_ILi256EEENSA_ILi64EEEEEEaNS5_IJlSC_lEEEaSJ_NS4_8TiledMMAINS4_8MMA_AtomIJNS4_21SM100_MMA_S8_2x1SM_SSIaaiLi128ELi256ELNS4_4UMMA5MajorE0ELSO_0ELNSN_8SaturateE0EEEEEENS4_6LayoutINS5_IJSC_SC_SC_EEENS5_IJNSA_ILi0EEESU_SU_EEEEENS5_IJNS4_10UnderscoreESX_SX_EEEEENS4_18SM100_TMA_2SM_LOADENS4_14ComposedLayoutINS4_7SwizzleILi2ELi4ELi3EEENS4_18smem_ptr_flag_bitsILi8EEENSS_INS5_IJNSA_ILi8EEESH_EEENS5_IJSH_SC_EEEEEEEvNS4_8identityES10_S1A_vS1B_EENS_8epilogue10collective18CollectiveEpilogueINS1D_23Sm100TmaWarpSpecializedILi4ELi2ELi32ELb0ELb0EEEJNS5_IJSH_SG_SH_EEENS5_IJNSS_ISH_SC_EENSS_INS5_IJNSA_ILi32EEESB_EEENS5_IJSC_SF_EEEEEEEEaSJ_aSJ_NS1D_6fusion15FusionCallbacksIS1H_NS1P_17LinearCombinationIaiaiLNS_15FloatRoundStyleE2EEES1I_S1O_JEEENS4_5SM1004TMEM4LOAD26SM100_TMEM_LOAD_32dp32b32xENS4_13SM90_TMA_LOADENS11_INS12_ILi1ELi4ELi3EEES15_NSS_INS5_IJS16_S1K_EEENS5_IJS1K_SC_EEEEEEENS4_39AutoVectorizingCopyWithAssumedAlignmentILi128EEENS4_14SM90_TMA_STOREES24_S26_S26_EEEvvEEEEvNT_6ParamsE,"ax",@progbits
	.align	128
.text._ZN7cutlass13device_kernelINS_4gemm6kernel13GemmUniversalIN4cute5tupleIJiiiiEEENS1_10collective13CollectiveMmaINS1_35MainloopSm100TmaUmmaWarpSpecializedILi5ELi2ELi4ENS5_IJNS4_1CILi2EEENSA_ILi1EEESC_EEEEENS5_IJNSA_ILi128EEENSA_ILi256EEENSA_ILi64EEEEEEaNS5_IJlSC_lEEEaSJ_NS4_8TiledMMAINS4_8MMA_AtomIJNS4_21SM100_MMA_S8_2x1SM_SSIaaiLi128ELi256ELNS4_4UMMA5MajorE0ELSO_0ELNSN_8SaturateE0EEEEEENS4_6LayoutINS5_IJSC_SC_SC_EEENS5_IJNSA_ILi0EEESU_SU_EEEEENS5_IJNS4_10UnderscoreESX_SX_EEEEENS4_18SM100_TMA_2SM_LOADENS4_14ComposedLayoutINS4_7SwizzleILi2ELi4ELi3EEENS4_18smem_ptr_flag_bitsILi8EEENSS_INS5_IJNSA_ILi8EEESH_EEENS5_IJSH_SC_EEEEEEEvNS4_8identityES10_S1A_vS1B_EENS_8epilogue10collective18CollectiveEpilogueINS1D_23Sm100TmaWarpSpecializedILi4ELi2ELi32ELb0ELb0EEEJNS5_IJSH_SG_SH_EEENS5_IJNSS_ISH_SC_EENSS_INS5_IJNSA_ILi32EEESB_EEENS5_IJSC_SF_EEEEEEEEaSJ_aSJ_NS1D_6fusion15FusionCallbacksIS1H_NS1P_17LinearCombinationIaiaiLNS_15FloatRoundStyleE2EEES1I_S1O_JEEENS4_5SM1004TMEM4LOAD26SM100_TMEM_LOAD_32dp32b32xENS4_13SM90_TMA_LOADENS11_INS12_ILi1ELi4ELi3EEES15_NSS_INS5_IJS16_S1K_EEENS5_IJS1K_SC_EEEEEEENS4_39AutoVectorizingCopyWithAssumedAlignmentILi128EEENS4_14SM90_TMA_STOREES24_S26_S26_EEEvvEEEEvNT_6ParamsE:
        .type           _ZN7cutlass13device_kernelINS_4gemm6kernel13GemmUniversalIN4cute5tupleIJiiiiEEENS1_10collective13CollectiveMmaINS1_35MainloopSm100TmaUmmaWarpSpecializedILi5ELi2ELi4ENS5_IJNS4_1CILi2EEENSA_ILi1EEESC_EEEEENS5_IJNSA_ILi128EEENSA_ILi256EEENSA_ILi64EEEEEEaNS5_IJlSC_lEEEaSJ_NS4_8TiledMMAINS4_8MMA_AtomIJNS4_21SM100_MMA_S8_2x1SM_SSIaaiLi128ELi256ELNS4_4UMMA5MajorE0ELSO_0ELNSN_8SaturateE0EEEEEENS4_6LayoutINS5_IJSC_SC_SC_EEENS5_IJNSA_ILi0EEESU_SU_EEEEENS5_IJNS4_10UnderscoreESX_SX_EEEEENS4_18SM100_TMA_2SM_LOADENS4_14ComposedLayoutINS4_7SwizzleILi2ELi4ELi3EEENS4_18smem_ptr_flag_bitsILi8EEENSS_INS5_IJNSA_ILi8EEESH_EEENS5_IJSH_SC_EEEEEEEvNS4_8identityES10_S1A_vS1B_EENS_8epilogue10collective18CollectiveEpilogueINS1D_23Sm100TmaWarpSpecializedILi4ELi2ELi32ELb0ELb0EEEJNS5_IJSH_SG_SH_EEENS5_IJNSS_ISH_SC_EENSS_INS5_IJNSA_ILi32EEESB_EEENS5_IJSC_SF_EEEEEEEEaSJ_aSJ_NS1D_6fusion15FusionCallbacksIS1H_NS1P_17LinearCombinationIaiaiLNS_15FloatRoundStyleE2EEES1I_S1O_JEEENS4_5SM1004TMEM4LOAD26SM100_TMEM_LOAD_32dp32b32xENS4_13SM90_TMA_LOADENS11_INS12_ILi1ELi4ELi3EEES15_NSS_INS5_IJS16_S1K_EEENS5_IJS1K_SC_EEEEEEENS4_39AutoVectorizingCopyWithAssumedAlignmentILi128EEENS4_14SM90_TMA_STOREES24_S26_S26_EEEvvEEEEvNT_6ParamsE,@function
        .size           _ZN7cutlass13device_kernelINS_4gemm6kernel13GemmUniversalIN4cute5tupleIJiiiiEEENS1_10collective13CollectiveMmaINS1_35MainloopSm100TmaUmmaWarpSpecializedILi5ELi2ELi4ENS5_IJNS4_1CILi2EEENSA_ILi1EEESC_EEEEENS5_IJNSA_ILi128EEENSA_ILi256EEENSA_ILi64EEEEEEaNS5_IJlSC_lEEEaSJ_NS4_8TiledMMAINS4_8MMA_AtomIJNS4_21SM100_MMA_S8_2x1SM_SSIaaiLi128ELi256ELNS4_4UMMA5MajorE0ELSO_0ELNSN_8SaturateE0EEEEEENS4_6LayoutINS5_IJSC_SC_SC_EEENS5_IJNSA_ILi0EEESU_SU_EEEEENS5_IJNS4_10UnderscoreESX_SX_EEEEENS4_18SM100_TMA_2SM_LOADENS4_14ComposedLayoutINS4_7SwizzleILi2ELi4ELi3EEENS4_18smem_ptr_flag_bitsILi8EEENSS_INS5_IJNSA_ILi8EEESH_EEENS5_IJSH_SC_EEEEEEEvNS4_8identityES10_S1A_vS1B_EENS_8epilogue10collective18CollectiveEpilogueINS1D_23Sm100TmaWarpSpecializedILi4ELi2ELi32ELb0ELb0EEEJNS5_IJSH_SG_SH_EEENS5_IJNSS_ISH_SC_EENSS_INS5_IJNSA_ILi32EEESB_EEENS5_IJSC_SF_EEEEEEEEaSJ_aSJ_NS1D_6fusion15FusionCallbacksIS1H_NS1P_17LinearCombinationIaiaiLNS_15FloatRoundStyleE2EEES1I_S1O_JEEENS4_5SM1004TMEM4LOAD26SM100_TMEM_LOAD_32dp32b32xENS4_13SM90_TMA_LOADENS11_INS12_ILi1ELi4ELi3EEES15_NSS_INS5_IJS16_S1K_EEENS5_IJS1K_SC_EEEEEEENS4_39AutoVectorizingCopyWithAssumedAlignmentILi128EEENS4_14SM90_TMA_STOREES24_S26_S26_EEEvvEEEEvNT_6ParamsE,(.L_x_194 - _ZN7cutlass13device_kernelINS_4gemm6kernel13GemmUniversalIN4cute5tupleIJiiiiEEENS1_10collective13CollectiveMmaINS1_35MainloopSm100TmaUmmaWarpSpecializedILi5ELi2ELi4ENS5_IJNS4_1CILi2EEENSA_ILi1EEESC_EEEEENS5_IJNSA_ILi128EEENSA_ILi256EEENSA_ILi64EEEEEEaNS5_IJlSC_lEEEaSJ_NS4_8TiledMMAINS4_8MMA_AtomIJNS4_21SM100_MMA_S8_2x1SM_SSIaaiLi128ELi256ELNS4_4UMMA5MajorE0ELSO_0ELNSN_8SaturateE0EEEEEENS4_6LayoutINS5_IJSC_SC_SC_EEENS5_IJNSA_ILi0EEESU_SU_EEEEENS5_IJNS4_10UnderscoreESX_SX_EEEEENS4_18SM100_TMA_2SM_LOADENS4_14ComposedLayoutINS4_7SwizzleILi2ELi4ELi3EEENS4_18smem_ptr_flag_bitsILi8EEENSS_INS5_IJNSA_ILi8EEESH_EEENS5_IJSH_SC_EEEEEEEvNS4_8identityES10_S1A_vS1B_EENS_8epilogue10collective18CollectiveEpilogueINS1D_23Sm100TmaWarpSpecializedILi4ELi2ELi32ELb0ELb0EEEJNS5_IJSH_SG_SH_EEENS5_IJNSS_ISH_SC_EENSS_INS5_IJNSA_ILi32EEESB_EEENS5_IJSC_SF_EEEEEEEEaSJ_aSJ_NS1D_6fusion15FusionCallbacksIS1H_NS1P_17LinearCombinationIaiaiLNS_15FloatRoundStyleE2EEES1I_S1O_JEEENS4_5SM1004TMEM4LOAD26SM100_TMEM_LOAD_32dp32b32xENS4_13SM90_TMA_LOADENS11_INS12_ILi1ELi4ELi3EEES15_NSS_INS5_IJS16_S1K_EEENS5_IJS1K_SC_EEEEEEENS4_39AutoVectorizingCopyWithAssumedAlignmentILi128EEENS4_14SM90_TMA_STOREES24_S26_S26_EEEvvEEEEvNT_6ParamsE)
        .other          _ZN7cutlass13device_kernelINS_4gemm6kernel13GemmUniversalIN4cute5tupleIJiiiiEEENS1_10collective13CollectiveMmaINS1_35MainloopSm100TmaUmmaWarpSpecializedILi5ELi2ELi4ENS5_IJNS4_1CILi2EEENSA_ILi1EEESC_EEEEENS5_IJNSA_ILi128EEENSA_ILi256EEENSA_ILi64EEEEEEaNS5_IJlSC_lEEEaSJ_NS4_8TiledMMAINS4_8MMA_AtomIJNS4_21SM100_MMA_S8_2x1SM_SSIaaiLi128ELi256ELNS4_4UMMA5MajorE0ELSO_0ELNSN_8SaturateE0EEEEEENS4_6LayoutINS5_IJSC_SC_SC_EEENS5_IJNSA_ILi0EEESU_SU_EEEEENS5_IJNS4_10UnderscoreESX_SX_EEEEENS4_18SM100_TMA_2SM_LOADENS4_14ComposedLayoutINS4_7SwizzleILi2ELi4ELi3EEENS4_18smem_ptr_flag_bitsILi8EEENSS_INS5_IJNSA_ILi8EEESH_EEENS5_IJSH_SC_EEEEEEEvNS4_8identityES10_S1A_vS1B_EENS_8epilogue10collective18CollectiveEpilogueINS1D_23Sm100TmaWarpSpecializedILi4ELi2ELi32ELb0ELb0EEEJNS5_IJSH_SG_SH_EEENS5_IJNSS_ISH_SC_EENSS_INS5_IJNSA_ILi32EEESB_EEENS5_IJSC_SF_EEEEEEEEaSJ_aSJ_NS1D_6fusion15FusionCallbacksIS1H_NS1P_17LinearCombinationIaiaiLNS_15FloatRoundStyleE2EEES1I_S1O_JEEENS4_5SM1004TMEM4LOAD26SM100_TMEM_LOAD_32dp32b32xENS4_13SM90_TMA_LOADENS11_INS12_ILi1ELi4ELi3EEES15_NSS_INS5_IJS16_S1K_EEENS5_IJS1K_SC_EEEEEEENS4_39AutoVectorizingCopyWithAssumedAlignmentILi128EEENS4_14SM90_TMA_STOREES24_S26_S26_EEEvvEEEEvNT_6ParamsE,@"STO_CUDA_ENTRY STV_DEFAULT"
_ZN7cutlass13device_kernelINS_4gemm6kernel13GemmUniversalIN4cute5tupleIJiiiiEEENS1_10collective13CollectiveMmaINS1_35MainloopSm100TmaUmmaWarpSpecializedILi5ELi2ELi4ENS5_IJNS4_1CILi2EEENSA_ILi1EEESC_EEEEENS5_IJNSA_ILi128EEENSA_ILi256EEENSA_ILi64EEEEEEaNS5_IJlSC_lEEEaSJ_NS4_8TiledMMAINS4_8MMA_AtomIJNS4_21SM100_MMA_S8_2x1SM_SSIaaiLi128ELi256ELNS4_4UMMA5MajorE0ELSO_0ELNSN_8SaturateE0EEEEEENS4_6LayoutINS5_IJSC_SC_SC_EEENS5_IJNSA_ILi0EEESU_SU_EEEEENS5_IJNS4_10UnderscoreESX_SX_EEEEENS4_18SM100_TMA_2SM_LOADENS4_14ComposedLayoutINS4_7SwizzleILi2ELi4ELi3EEENS4_18smem_ptr_flag_bitsILi8EEENSS_INS5_IJNSA_ILi8EEESH_EEENS5_IJSH_SC_EEEEEEEvNS4_8identityES10_S1A_vS1B_EENS_8epilogue10collective18CollectiveEpilogueINS1D_23Sm100TmaWarpSpecializedILi4ELi2ELi32ELb0ELb0EEEJNS5_IJSH_SG_SH_EEENS5_IJNSS_ISH_SC_EENSS_INS5_IJNSA_ILi32EEESB_EEENS5_IJSC_SF_EEEEEEEEaSJ_aSJ_NS1D_6fusion15FusionCallbacksIS1H_NS1P_17LinearCombinationIaiaiLNS_15FloatRoundStyleE2EEES1I_S1O_JEEENS4_5SM1004TMEM4LOAD26SM100_TMEM_LOAD_32dp32b32xENS4_13SM90_TMA_LOADENS11_INS12_ILi1ELi4ELi3EEES15_NSS_INS5_IJS16_S1K_EEENS5_IJS1K_SC_EEEEEEENS4_39AutoVectorizingCopyWithAssumedAlignmentILi128EEENS4_14SM90_TMA_STOREES24_S26_S26_EEEvvEEEEvNT_6ParamsE:
[----:B------:R-:W1:Y:S01]  /*0000*/  LDC R1, c[0x0][0x37c] ;  /* 0x0000df00ff017b82 */ /* 0x000e620000000800 */
[----:B------:R-:W2:Y:S01]  /*0010*/  S2R R104, SR_TID.X ;  /* 0x0000000000687919 */ /* 0x000ea20000002100 */
[----:B------:R-:W3:Y:S06]  /*0020*/  LDCU.64 UR6, c[0x0][0x890] ;  /* 0x00011200ff0677ac */ /* 0x000eec0008000a00 */
[----:B------:R-:W4:Y:S01]  /*0030*/  S2UR UR37, SR_CgaCtaId ;  /* 0x00000000002579c3 */ /* 0x000f220000008800 */
[----:B------:R-:W-:Y:S02]  /*0040*/  PRMT R91, RZ, 0x7610, R91 ;  /* 0x00007610ff5b7816 */ /* 0x000fe4000000005b */
[----:B------:R-:W-:Y:S01]  /*0050*/  ELECT P1, URZ, PT ;  /* 0x0000000000ff782f */ /* 0x000fe20003820000 */
[----:B------:R-:W1:Y:S01]  /*0060*/  LDCU.64 UR46, c[0x0][0x358] ;  /* 0x00006b00ff2e77ac */ /* 0x000e620008000a00 */
[----:B---3--:R-:W-:-:S04]  /*0070*/  UISETP.NE.U32.AND UP0, UPT, UR6, URZ, UPT ;  /* 0x000000ff0600728c */ /* 0x008fc8000bf05070 */
[----:B------:R-:W-:Y:S02]  /*0080*/  UISETP.NE.AND.EX UP0, UPT, UR7, URZ, UPT, UP0 ;  /* 0x000000ff0700728c */ /* 0x000fe4000bf05300 */
[----:B----4-:R-:W-:Y:S02]  /*0090*/  ULOP3.LUT UR5, UR37, 0x1, URZ, 0xc0, !UPT ;  /* 0x0000000125057892 */ /* 0x010fe4000f8ec0ff */
[----:B------:R-:W-:Y:S01]  /*00a0*/  ULOP3.LUT UR4, UR37, 0x1, URZ, 0x3c, !UPT ;  /* 0x0000000125047892 */ /* 0x000fe2000f8e3cff */
[----:B--2---:R-:W-:-:S05]  /*00b0*/  SHF.R.U32.HI R97, RZ, 0x5, R104 ;  /* 0x00000005ff617819 */ /* 0x004fca0000011668 */
[----:B------:R-:W2:Y:S02]  /*00c0*/  SHFL.IDX PT, R0, R97, RZ, 0x1f ;  /* 0x00001fff61007589 */ /* 0x000ea400000e0000 */
[----:B--2---:R-:W-:Y:S01]  /*00d0*/  R2UR UR10, R0 ;  /* 0x00000000000a72ca */ /* 0x004fe200000e0000 */
[----:B-1----:R-:W-:-:S14]  /*00e0*/  BRA.U UP0, `(.L_x_0) ;  /* 0x00000001002c7547 */ /* 0x002fdc000b800000 */
[----:B------:R-:W1:Y:S02]  /*00f0*/  LDCU.64 UR8, c[0x0][0x888] ;  /* 0x00011100ff0877ac */ /* 0x000e640008000a00 */
[----:B-1----:R-:W-:-:S04]  /*0100*/  UISETP.NE.U32.AND UP0, UPT, UR8, URZ, UPT ;  /* 0x000000ff0800728c */ /* 0x002fc8000bf05070 */
[----:B------:R-:W-:-:S09]  /*0110*/  UISETP.NE.AND.EX UP0, UPT, UR9, URZ, UPT, UP0 ;  /* 0x000000ff0900728c */ /* 0x000fd2000bf05300 */
[----:B------:R-:W-:Y:S05]  /*0120*/  BRA.U !UP0, `(.L_x_1) ;  /* 0x0000000108107547 */ /* 0x000fea000b800000 */
[----:B------:R-:W1:Y:S02]  /*0130*/  LDC.64 R50, c[0x0][0x888] ;  /* 0x00022200ff327b82 */ /* 0x000e640000000a00 */
[----:B-1----:R1:W5:Y:S01]  /*0140*/  LDG.E R50, desc[UR46][R50.64] ;  /* 0x0000002e32327981 */ /* 0x002362000c1e1900 */
[----:B------:R-:W-:Y:S01]  /*0150*/  HFMA2 R91, -RZ, RZ, 0, 5.9604644775390625e-08 ;  /* 0x00000001ff5b7431 */ /* 0x000fe200000001ff */
[----:B------:R-:W-:Y:S05]  /*0160*/  BRA `(.L_x_0) ;  /* 0x00000000000c7947 */ /* 0x000fea0003800000 */
.L_x_1:
[----:B------:R-:W1:Y:S01]  /*0170*/  LDCU UR8, c[0x0][0x880] ;  /* 0x00011000ff0877ac */ /* 0x000e620008000800 */
[----:B------:R-:W-:Y:S01]  /*0180*/  HFMA2 R91, -RZ, RZ, 0, 5.9604644775390625e-08 ;  /* 0x00000001ff5b7431 */ /* 0x000fe200000001ff */
[----:B-1----:R-:W-:-:S07]  /*0190*/  MOV R50, UR8 ;  /* 0x0000000800327c02 */ /* 0x002fce0008000f00 */
.L_x_0:
[----:B------:R-:W2:Y:S02]  /*01a0*/  LDCU.64 UR8, c[0x0][0x8b0] ;  /* 0x00011600ff0877ac */ /* 0x000ea40008000a00 */
[----:B--2---:R-:W-:-:S04]  /*01b0*/  UISETP.NE.U32.AND UP0, UPT, UR8, URZ, UPT ;  /* 0x000000ff0800728c */ /* 0x004fc8000bf05070 */
[----:B------:R-:W-:-:S09]  /*01c0*/  UISETP.NE.AND.EX UP0, UPT, UR9, URZ, UPT, UP0 ;  /* 0x000000ff0900728c */ /* 0x000fd2000bf05300 */
[----:B------:R-:W-:Y:S05]  /*01d0*/  BRA.U UP0, `(.L_x_2) ;  /* 0x0000000100247547 */ /* 0x000fea000b800000 */
[----:B------:R-:W2:Y:S02]  /*01e0*/  LDCU.64 UR8, c[0x0][0x8a8] ;  /* 0x00011500ff0877ac */ /* 0x000ea40008000a00 */
[----:B--2---:R-:W-:-:S04]  /*01f0*/  UISETP.NE.U32.AND UP0, UPT, UR8, URZ, UPT ;  /* 0x000000ff0800728c */ /* 0x004fc8000bf05070 */
[----:B------:R-:W-:-:S09]  /*0200*/  UISETP.NE.AND.EX UP0, UPT, UR9, URZ, UPT, UP0 ;  /* 0x000000ff0900728c */ /* 0x000fd2000bf05300 */
[----:B------:R-:W-:Y:S05]  /*0210*/  BRA.U !UP0, `(.L_x_3) ;  /* 0x00000001080c7547 */ /* 0x000fea000b800000 */
[----:B------:R-:W2:Y:S02]  /*0220*/  LDC.64 R46, c[0x0][0x8a8] ;  /* 0x00022a00ff2e7b82 */ /* 0x000ea40000000a00 */
[----:B--2---:R2:W5:Y:S01]  /*0230*/  LDG.E R46, desc[UR46][R46.64] ;  /* 0x0000002e2e2e7981 */ /* 0x004562000c1e1900 */
[----:B------:R-:W-:Y:S05]  /*0240*/  BRA `(.L_x_2) ;  /* 0x0000000000087947 */ /* 0x000fea0003800000 */
.L_x_3:
[----:B------:R-:W2:Y:S02]  /*0250*/  LDCU UR8, c[0x0][0x8a0] ;  /* 0x00011400ff0877ac */ /* 0x000ea40008000800 */
[----:B--2---:R-:W-:Y:S02]  /*0260*/  MOV R46, UR8 ;  /* 0x00000008002e7c02 */ /* 0x004fe40008000f00 */
.L_x_2:
[----:B------:R-:W-:Y:S01]  /*0270*/  IMAD.U32 R0, RZ, RZ, UR10 ;  /* 0x0000000aff007e24 */ /* 0x000fe2000f8e00ff */
[----:B------:R-:W-:Y:S04]  /*0280*/  BSSY.RECONVERGENT B0, `(.L_x_4) ;  /* 0x000000c000007945 */ /* 0x000fe80003800200 */
[C---:B------:R-:W-:Y:S02]  /*0290*/  ISETP.NE.OR P2, PT, R0.reuse, 0x1, !P1 ;  /* 0x000000010000780c */ /* 0x040fe40004f45670 */
[----:B------:R-:W-:-:S11]  /*02a0*/  ISETP.NE.OR P0, PT, R0, 0x3, !P1 ;  /* 0x000000030000780c */ /* 0x000fd60004f05670 */
[----:B------:R-:W-:Y:S05]  /*02b0*/  @P2 BRA `(.L_x_5) ;  /* 0x0000000000202947 */ /* 0x000fea0003800000 */
[----:B------:R-:W3:Y:S02]  /*02c0*/  LDCU.64 UR8, c[0x0][0x348] ;  /* 0x00006900ff0877ac */ /* 0x000ee40008000a00 */
[----:B---3--:R-:W-:Y:S02]  /*02d0*/  UIADD3 UR12, UP1, UPT, UR8, 0x80, URZ ;  /* 0x00000080080c7890 */ /* 0x008fe4000ff3e0ff */
[----:B------:R-:W-:Y:S02]  /*02e0*/  UIADD3 UR8, UP0, UPT, UR8, 0x180, URZ ;  /* 0x0000018008087890 */ /* 0x000fe4000ff1e0ff */
[----:B------:R-:W-:Y:S02]  /*02f0*/  UIADD3.X UR13, UPT, UPT, URZ, UR9, URZ, UP1, !UPT ;  /* 0x00000009ff0d7290 */ /* 0x000fe40008ffe4ff */
[----:B------:R-:W-:-:S07]  /*0300*/  UIADD3.X UR9, UPT, UPT, URZ, UR9, URZ, UP0, !UPT ;  /* 0x00000009ff097290 */ /* 0x000fce00087fe4ff */
[----:B------:R3:W-:Y:S02]  /*0310*/  UTMACCTL.PF [UR12] ;  /* 0x000000000c0079b9 */ /* 0x0007e40008040000 */
[----:B------:R3:W-:Y:S02]  /*0320*/  UTMACCTL.PF [UR8] ;  /* 0x00000000080079b9 */ /* 0x0007e40008040000 */
[----:B---3--:R-:W-:Y:S01]  /*0330*/  NOP ;  /* 0x0000000000007918 */ /* 0x008fe20000000000 */
.L_x_5:
[----:B------:R-:W-:Y:S05]  /*0340*/  BSYNC.RECONVERGENT B0 ;  /* 0x0000000000007941 */ /* 0x000fea0003800200 */
.L_x_4:
[----:B------:R-:W-:Y:S04]  /*0350*/  BSSY.RECONVERGENT B0, `(.L_x_6) ;  /* 0x000000a000007945 */ /* 0x000fe80003800200 */
        /* <DEDUP_REMOVED lines=9> */
.L_x_7:
[----:B------:R-:W-:Y:S05]  /*03f0*/  BSYNC.RECONVERGENT B0 ;  /* 0x0000000000007941 */ /* 0x000fea0003800200 */
.L_x_6:
[----:B------:R-:W3:Y:S01]  /*0400*/  LDCU.64 UR8, c[0x0][0x888] ;  /* 0x00011100ff0877ac */ /* 0x000ee20008000a00 */
[----:B------:R-:W-:Y:S02]  /*0410*/  UISETP.EQ.U32.AND UP1, UPT, UR6, URZ, UPT ;  /* 0x000000ff0600728c */ /* 0x000fe4000bf22070 */
[----:B------:R-:W-:Y:S02]  /*0420*/  UPLOP3.LUT UP5, UPT, UPT, UPT, UPT, 0x80, 0x8 ;  /* 0x000000000008789c */ /* 0x000fe40003faf070 */
[----:B---3--:R-:W-:-:S04]  /*0430*/  UISETP.NE.U32.AND UP0, UPT, UR8, URZ, UPT ;  /* 0x000000ff0800728c */ /* 0x008fc8000bf05070 */
[----:B------:R-:W-:-:S04]  /*0440*/  UISETP.NE.AND.EX UP0, UPT, UR9, URZ, UPT, UP0 ;  /* 0x000000ff0900728c */ /* 0x000fc8000bf05300 */
[----:B------:R-:W-:-:S04]  /*0450*/  UISETP.EQ.OR.EX UP2, UPT, UR7, URZ, !UP0, UP1 ;  /* 0x000000ff0700728c */ /* 0x000fc8000c742710 */
[----:B------:R-:W-:-:S05]  /*0460*/  UP2UR UR50, UPR, URZ, 0x4 ;  /* 0x00000004ff327883 */ /* 0x000fca0008000000 */
[----:B------:R-:W-:Y:S07]  /*0470*/  BRA.U !UP2, `(.L_x_8) ;  /* 0x000000010a207547 */ /* 0x000fee000b800000 */
[----:B-----5:R-:W-:Y:S01]  /*0480*/  R2UR UR8, R50 ;  /* 0x00000000320872ca */ /* 0x020fe200000e0000 */
[----:B------:R-:W-:Y:S02]  /*0490*/  UISETP.NE.U32.AND UP2, UPT, UR6, URZ, UPT ;  /* 0x000000ff0600728c */ /* 0x000fe4000bf45070 */
[----:B------:R-:W-:Y:S02]  /*04a0*/  USEL UR6, URZ, 0xffffffff, UP0 ;  /* 0xffffffffff067887 */ /* 0x000fe40008000000 */
[----:B------:R-:W-:-:S08]  /*04b0*/  UISETP.NE.AND.EX UP2, UPT, UR7, URZ, UPT, UP2 ;  /* 0x000000ff0700728c */ /* 0x000fd0000bf45320 */
[----:B------:R-:W-:-:S04]  /*04c0*/  UISETP.NE.AND UP1, UPT, UR8, URZ, UPT ;  /* 0x000000ff0800728c */ /* 0x000fc8000bf25270 */
[----:B------:R-:W-:-:S04]  /*04d0*/  @!UP2 USEL UR6, URZ, 0xffffffff, UP1 ;  /* 0xffffffffff06a887 */ /* 0x000fc80008800000 */
[----:B------:R-:W-:-:S04]  /*04e0*/  ULOP3.LUT UR6, UR6, 0x1, URZ, 0xc0, !UPT ;  /* 0x0000000106067892 */ /* 0x000fc8000f8ec0ff */
[----:B------:R-:W-:-:S11]  /*04f0*/  UISETP.NE.U32.AND UP5, UPT, UR6, 0x1, UPT ;  /* 0x000000010600788c */ /* 0x000fd6000bfa5070 */
.L_x_8:
[----:B------:R-:W3:Y:S01]  /*0500*/  SHFL.IDX PT, R0, R97, RZ, 0x1f ;  /* 0x00001fff61007589 */ /* 0x000ee200000e0000 */
[----:B------:R-:W-:-:S04]  /*0510*/  UISETP.NE.AND UP1, UPT, UR10, 0x2, UPT ;  /* 0x000000020a00788c */ /* 0x000fc8000bf25270 */
[----:B------:R-:W-:Y:S02]  /*0520*/  UISETP.EQ.AND UP2, UPT, UR5, URZ, !UP1 ;  /* 0x000000ff0500728c */ /* 0x000fe4000cf42270 */
[----:B------:R-:W-:-:S04]  /*0530*/  USEL UR6, URZ, 0x1, UP1 ;  /* 0x00000001ff067887 */ /* 0x000fc80008800000 */
[----:B------:R-:W-:Y:S02]  /*0540*/  PLOP3.LUT P5, PT, P1, PT, UP2, 0x80, 0x8 ;  /* 0x000000000008781c */ /* 0x000fe40000faf028 */
[----:B---3--:R-:W-:-:S13]  /*0550*/  ISETP.NE.AND P0, PT, R0, RZ, PT ;  /* 0x000000ff0000720c */ /* 0x008fda0003f05270 */
[----:B------:R-:W-:Y:S05]  /*0560*/  @P0 BRA `(.L_x_9) ;  /* 0x00000000004c0947 */ /* 0x000fea0003800000 */
[----:B------:R-:W-:Y:S01]  /*0570*/  UMOV UR8, 0x400 ;  /* 0x0000040000087882 */ /* 0x000fe20000000000 */
[----:B------:R-:W-:Y:S01]  /*0580*/  UMOV UR7, 0x1 ;  /* 0x0000000100077882 */ /* 0x000fe20000000000 */
[----:B------:R-:W-:Y:S02]  /*0590*/  ULEA UR8, UR37, UR8, 0x18 ;  /* 0x0000000825087291 */ /* 0x000fe4000f8ec0ff */
[----:B------:R-:W-:-:S04]  /*05a0*/  UIADD3 UR12, UPT, UPT, -UR7, 0x100000, URZ ;  /* 0x00100000070c7890 */ /* 0x000fc8000fffe1ff */
[----:B------:R-:W-:Y:S02]  /*05b0*/  USHF.L.U32 UR13, UR12, 0xb, URZ ;  /* 0x0000000b0c0d7899 */ /* 0x000fe400080006ff */
[----:B------:R-:W-:Y:S01]  /*05c0*/  USHF.L.U32 UR12, UR12, 0x1, URZ ;  /* 0x000000010c0c7899 */ /* 0x000fe200080006ff */
[----:B------:R-:W-:Y:S01]  /*05d0*/  ELECT P0, URZ, PT ;  /* 0x0000000000ff782f */ /* 0x000fe20003800000 */
[----:B------:R-:W3:Y:S10]  /*05e0*/  FENCE.VIEW.ASYNC.S ;  /* 0x00000000000073c6 */ /* 0x000ef40000000000 */
[----:B---3--:R3:W4:Y:S01]  /*05f0*/  SYNCS.EXCH.64 URZ, [UR8], UR12 ;  /* 0x0000000c08ff75b2 */ /* 0x0087220008000100 */
[----:B------:R3:W1:Y:S01]  /*0600*/  SYNCS.EXCH.64 URZ, [UR8+0x28], UR12 ;  /* 0x0000280c08ff75b2 */ /* 0x0006620008000100 */
        /* <DEDUP_REMOVED lines=8> */
[----:B------:R-:W-:Y:S01]  /*0690*/  NOP ;  /* 0x0000000000007918 */ /* 0x000fe20000000000 */
.L_x_9:
[----:B------:R-:W2:Y:S01]  /*06a0*/  SHFL.IDX PT, R0, R97, RZ, 0x1f ;  /* 0x00001fff61007589 */ /* 0x000ea200000e0000 */
[----:B------:R-:W-:Y:S01]  /*06b0*/  NOP ;  /* 0x0000000000007918 */ /* 0x000fe20000000000 */
[----:B--2---:R-:W-:-:S13]  /*06c0*/  ISETP.NE.AND P0, PT, R0, 0x1, PT ;  /* 0x000000010000780c */ /* 0x004fda0003f05270 */
[----:B------:R-:W-:Y:S05]  /*06d0*/  @P0 BRA `(.L_x_10) ;  /* 0x0000000000540947 */ /* 0x000fea0003800000 */
[----:B------:R-:W-:Y:S01]  /*06e0*/  UMOV UR9, 0x400 ;  /* 0x0000040000097882 */ /* 0x000fe20000000000 */
[----:B---3--:R-:W-:Y:S01]  /*06f0*/  UMOV UR8, 0x20 ;  /* 0x0000002000087882 */ /* 0x008fe20000000000 */
[----:B------:R-:W-:Y:S01]  /*0700*/  UMOV UR7, 0x80 ;  /* 0x0000008000077882 */ /* 0x000fe20000000000 */
[----:B------:R-:W-:Y:S02]  /*0710*/  ULEA UR9, UR37, UR9, 0x18 ;  /* 0x0000000925097291 */ /* 0x000fe4000f8ec0ff */
[----:B------:R-:W-:-:S04]  /*0720*/  UIADD3 UR12, UPT, UPT, -UR8, 0x100000, URZ ;  /* 0x00100000080c7890 */ /* 0x000fc8000fffe1ff */
[----:B------:R-:W-:Y:S02]  /*0730*/  USHF.L.U32 UR13, UR12, 0xb, URZ ;  /* 0x0000000b0c0d7899 */ /* 0x000fe400080006ff */
[----:B------:R-:W-:Y:S02]  /*0740*/  USHF.L.U32 UR12, UR12, 0x1, URZ ;  /* 0x000000010c0c7899 */ /* 0x000fe400080006ff */
[----:B------:R-:W-:-:S04]  /*0750*/  UIADD3 UR14, UPT, UPT, -UR7, 0x100000, URZ ;  /* 0x00100000070e7890 */ /* 0x000fc8000fffe1ff */
[----:B------:R-:W-:Y:S02]  /*0760*/  USHF.L.U32 UR15, UR14, 0xb, URZ ;  /* 0x0000000b0e0f7899 */ /* 0x000fe400080006ff */
[----:B------:R-:W-:Y:S01]  /*0770*/  USHF.L.U32 UR14, UR14, 0x1, URZ ;  /* 0x000000010e0e7899 */ /* 0x000fe200080006ff */
[----:B------:R-:W-:Y:S01]  /*0780*/  ELECT P0, URZ, PT ;  /* 0x0000000000ff782f */ /* 0x000fe20003800000 */
[----:B------:R-:W2:Y:S02]  /*0790*/  FENCE.VIEW.ASYNC.S ;  /* 0x00000000000073c6 */ /* 0x000ea40000000000 */
[----:B--2---:R2:W3:Y:S08]  /*07a0*/  SYNCS.EXCH.64 URZ, [UR9+0x50], UR12 ;  /* 0x0000500c09ff75b2 */ /* 0x0044f00008000100 */
        /* <DEDUP_REMOVED lines=8> */
.L_x_10:
[----:B------:R-:W4:Y:S01]  /*0830*/  SHFL.IDX PT, R0, R97, RZ, 0x1f ;  /* 0x00001fff61007589 */ /* 0x000f2200000e0000 */
[----:B------:R-:W-:Y:S01]  /*0840*/  NOP ;  /* 0x0000000000007918 */ /* 0x000fe20000000000 */
[----:B----4-:R-:W-:-:S13]  /*0850*/  ISETP.NE.AND P0, PT, R0, 0x3, PT ;  /* 0x000000030000780c */ /* 0x010fda0003f05270 */
[----:B------:R-:W-:Y:S05]  /*0860*/  @P0 BRA `(.L_x_11) ;  /* 0x00000000002c0947 */ /* 0x000fea0003800000 */
[----:B---3--:R-:W-:Y:S01]  /*0870*/  UMOV UR8, 0x400 ;  /* 0x0000040000087882 */ /* 0x008fe20000000000 */
[----:B------:R-:W-:Y:S01]  /*0880*/  UMOV UR7, 0x20 ;  /* 0x0000002000077882 */ /* 0x000fe20000000000 */
[----:B------:R-:W-:Y:S02]  /*0890*/  ULEA UR8, UR37, UR8, 0x18 ;  /* 0x0000000825087291 */ /* 0x000fe4000f8ec0ff */
[----:B--2---:R-:W-:-:S04]  /*08a0*/  UIADD3 UR12, UPT, UPT, -UR7, 0x100000, URZ ;  /* 0x00100000070c7890 */ /* 0x004fc8000fffe1ff */
[----:B------:R-:W-:Y:S02]  /*08b0*/  USHF.L.U32 UR13, UR12, 0xb, URZ ;  /* 0x0000000b0c0d7899 */ /* 0x000fe400080006ff */
[----:B------:R-:W-:Y:S01]  /*08c0*/  USHF.L.U32 UR12, UR12, 0x1, URZ ;  /* 0x000000010c0c7899 */ /* 0x000fe200080006ff */
[----:B------:R-:W-:Y:S01]  /*08d0*/  ELECT P0, URZ, PT ;  /* 0x0000000000ff782f */ /* 0x000fe20003800000 */
[----:B------:R-:W2:Y:S10]  /*08e0*/  FENCE.VIEW.ASYNC.S ;  /* 0x00000000000073c6 */ /* 0x000eb40000000000 */
[----:B--2---:R4:W2:Y:S01]  /*08f0*/  SYNCS.EXCH.64 URZ, [UR8+0x90], UR12 ;  /* 0x0000900c08ff75b2 */ /* 0x0048a20008000100 */
[----:B------:R4:W3:Y:S02]  /*0900*/  SYNCS.EXCH.64 URZ, [UR8+0x98], UR12 ;  /* 0x0000980c08ff75b2 */ /* 0x0008e40008000100 */
[----:B----4-:R-:W-:Y:S01]  /*0910*/  NOP ;  /* 0x0000000000007918 */ /* 0x010fe20000000000 */
.L_x_11:
[----:B------:R-:W4:Y:S01]  /*0920*/  SHFL.IDX PT, R0, R97, RZ, 0x1f ;  /* 0x00001fff61007589 */ /* 0x000f2200000e0000 */
[----:B------:R-:W-:Y:S01]  /*0930*/  NOP ;  /* 0x0000000000007918 */ /* 0x000fe20000000000 */
[----:B----4-:R-:W-:-:S13]  /*0940*/  ISETP.NE.AND P0, PT, R0, 0x4, PT ;  /* 0x000000040000780c */ /* 0x010fda0003f05270 */
[----:B------:R-:W-:Y:S05]  /*0950*/  @P0 BRA `(.L_x_12) ;  /* 0x0000000000480947 */ /* 0x000fea0003800000 */
[----:B--2---:R-:W-:Y:S01]  /*0960*/  UMOV UR9, 0x1e0 ;  /* 0x000001e000097882 */ /* 0x004fe20000000000 */
[----:B---3--:R-:W-:Y:S01]  /*0970*/  UMOV UR8, 0x400 ;  /* 0x0000040000087882 */ /* 0x008fe20000000000 */
[----:B------:R-:W-:Y:S01]  /*0980*/  USEL UR9, UR9, 0x1a0, UP5 ;  /* 0x000001a009097887 */ /* 0x000fe2000a800000 */
        /* <DEDUP_REMOVED lines=10> */
[----:B--2---:R4:W2:Y:S08]  /*0a30*/  SYNCS.EXCH.64 URZ, [UR8+0xa0], UR12 ;  /* 0x0000a00c08ff75b2 */ /* 0x0048b00008000100 */
[----:B------:R4:W3:Y:S01]  /*0a40*/  SYNCS.EXCH.64 URZ, [UR8+0xb0], UR14 ;  /* 0x0000b00e08ff75b2 */ /* 0x0008e20008000100 */
[----:B------:R4:W1:Y:S01]  /*0a50*/  SYNCS.EXCH.64 URZ, [UR8+0xa8], UR12 ;  /* 0x0000a80c08ff75b2 */ /* 0x0008620008000100 */
[----:B------:R4:W1:Y:S02]  /*0a60*/  SYNCS.EXCH.64 URZ, [UR8+0xb8], UR14 ;  /* 0x0000b80e08ff75b2 */ /* 0x0008640008000100 */
[----:B----4-:R-:W-:Y:S01]  /*0a70*/  NOP ;  /* 0x0000000000007918 */ /* 0x010fe20000000000 */
.L_x_12:
[----:B------:R-:W4:Y:S01]  /*0a80*/  SHFL.IDX PT, R0, R97, RZ, 0x1f ;  /* 0x00001fff61007589 */ /* 0x000f2200000e0000 */
[----:B------:R-:W-:Y:S01]  /*0a90*/  NOP ;  /* 0x0000000000007918 */ /* 0x000fe20000000000 */
[----:B----4-:R-:W-:-:S13]  /*0aa0*/  ISETP.NE.AND P0, PT, R0, 0x5, PT ;  /* 0x000000050000780c */ /* 0x010fda0003f05270 */
[----:B------:R-:W-:Y:S05]  /*0ab0*/  @P0 BRA `(.L_x_13) ;  /* 0x0000000000540947 */ /* 0x000fea0003800000 */
[----:B--2---:R-:W-:Y:S01]  /*0ac0*/  UMOV UR9, 0x400 ;  /* 0x0000040000097882 */ /* 0x004fe20000000000 */
        /* <DEDUP_REMOVED lines=14> */
[----:B------:R4:W1:Y:S01]  /*0bb0*/  SYNCS.EXCH.64 URZ, [UR9+0xe8], UR14 ;  /* 0x0000e80e09ff75b2 */ /* 0x0008620008000100 */
[----:B------:R4:W1:Y:S01]  /*0bc0*/  SYNCS.EXCH.64 URZ, [UR9+0xd0], UR12 ;  /* 0x0000d00c09ff75b2 */ /* 0x0008620008000100 */
[----:B------:R4:W1:Y:S01]  /*0bd0*/  SYNCS.EXCH.64 URZ, [UR9+0xf0], UR14 ;  /* 0x0000f00e09ff75b2 */ /* 0x0008620008000100 */
[----:B------:R4:W1:Y:S01]  /*0be0*/  SYNCS.EXCH.64 URZ, [UR9+0xd8], UR12 ;  /* 0x0000d80c09ff75b2 */ /* 0x0008620008000100 */
[----:B------:R4:W1:Y:S02]  /*0bf0*/  SYNCS.EXCH.64 URZ, [UR9+0xf8], UR14 ;  /* 0x0000f80e09ff75b2 */ /* 0x0008640008000100 */
[----:B----4-:R-:W-:Y:S01]  /*0c00*/  NOP ;  /* 0x0000000000007918 */ /* 0x010fe20000000000 */
.L_x_13:
[----:B------:R-:W4:Y:S01]  /*0c10*/  SHFL.IDX PT, R0, R97, RZ, 0x1f ;  /* 0x00001fff61007589 */ /* 0x000f2200000e0000 */
[----:B------:R-:W-:Y:S01]  /*0c20*/  ISETP.NE.OR P1, PT, RZ, UR10, !P1 ;  /* 0x0000000aff007c0c */ /* 0x000fe2000cf25670 */
        /* <DEDUP_REMOVED lines=12> */
[----:B------:R4:W3:Y:S01]  /*0cf0*/  SYNCS.EXCH.64 URZ, [UR8+0x110], UR12 ;  /* 0x0001100c08ff75b2 */ /* 0x0008e20008000100 */
[----:B------:R4:W1:Y:S01]  /*0d00*/  SYNCS.EXCH.64 URZ, [UR8+0x108], UR12 ;  /* 0x0001080c08ff75b2 */ /* 0x0008620008000100 */
[----:B------:R4:W1:Y:S02]  /*0d10*/  SYNCS.EXCH.64 URZ, [UR8+0x118], UR12 ;  /* 0x0001180c08ff75b2 */ /* 0x0008640008000100 */
[----:B----4-:R-:W-:Y:S01]  /*0d20*/  NOP ;  /* 0x0000000000007918 */ /* 0x010fe20000000000 */
.L_x_14:
[----:B------:R-:W-:Y:S01]  /*0d30*/  VOTEU.ALL UP1, P1 ;  /* 0x0000000000ff7886 */ /* 0x000fe20000820000 */
[----:B---3--:R-:W3:Y:S01]  /*0d40*/  LDCU UR8, c[0x0][0x36c] ;  /* 0x00006d80ff0877ac */ /* 0x008ee20008000800 */
[----:B------:R-:W-:Y:S01]  /*0d50*/  NOP ;  /* 0x0000000000007918 */ /* 0x000fe20000000000 */
[----:B------:R-:W-:Y:S01]  /*0d60*/  LOP3.LUT R10, R104, 0x1f, RZ, 0xc0, !PT ;  /* 0x0000001f680a7812 */ /* 0x000fe200078ec0ff */
[----:B--2---:R-:W-:Y:S01]  /*0d70*/  UMOV UR12, 0x20 ;  /* 0x00000020000c7882 */ /* 0x004fe20000000000 */
[----:B------:R-:W-:Y:S01]  /*0d80*/  @!UP1 UMOV UR7, 0x400 ;  /* 0x0000040000079882 */ /* 0x000fe20000000000 */
[----:B------:R-:W-:-:S04]  /*0d90*/  @!UP1 UIADD3 UR12, UPT, UPT, -UR12, 0x100000, URZ ;  /* 0x001000000c0c9890 */ /* 0x000fc8000fffe1ff */
[----:B------:R-:W-:Y:S02]  /*0da0*/  @!UP1 USHF.L.U32 UR13, UR12, 0xb, URZ ;  /* 0x0000000b0c0d9899 */ /* 0x000fe400080006ff */
[----:B------:R-:W-:Y:S02]  /*0db0*/  @!UP1 USHF.L.U32 UR12, UR12, 0x1, URZ ;  /* 0x000000010c0c9899 */ /* 0x000fe400080006ff */
[----:B------:R-:W-:Y:S01]  /*0dc0*/  @!UP1 ULEA UR7, UR37, UR7, 0x18 ;  /* 0x0000000725079291 */ /* 0x000fe2000f8ec0ff */
[----:B------:R-:W-:Y:S01]  /*0dd0*/  VOTEU.ALL UP1, P1 ;  /* 0x0000000000ff7886 */ /* 0x000fe20000820000 */
[----:B------:R-:W-:Y:S01]  /*0de0*/  UISETP.NE.AND UP4, UPT, UR10, URZ, UPT ;  /* 0x000000ff0a00728c */ /* 0x000fe2000bf85270 */
[----:B------:R-:W2:Y:S09]  /*0df0*/  FENCE.VIEW.ASYNC.S ;  /* 0x00000000000073c6 */ /* 0x000eb20000000000 */
[----:B--2---:R2:W4:Y:S01]  /*0e00*/  @!UP1 SYNCS.EXCH.64 URZ, [UR7+0x120], UR12 ;  /* 0x0001200c07ff95b2 */ /* 0x0045220008000100 */
[----:B---3--:R-:W-:-:S09]  /*0e10*/  UISETP.EQ.U32.AND UP1, UPT, UR8, 0x1, UPT ;  /* 0x000000010800788c */ /* 0x008fd2000bf22070 */
[----:B------:R-:W-:Y:S05]  /*0e20*/  BRA.U !UP1, `(.L_x_15) ;  /* 0x0000000109087547 */ /* 0x000fea000b800000 */
[----:B-1--4-:R-:W-:Y:S01]  /*0e30*/  UCGABAR_ARV ;  /* 0x00000000000079c7 */ /* 0x012fe20008000000 */
[----:B------:R-:W-:Y:S05]  /*0e40*/  BRA `(.L_x_16) ;  /* 0x0000000000047947 */ /* 0x000fea0003800000 */
.L_x_15:
[----:B-1--4-:R-:W-:Y:S01]  /*0e50*/  NOP ;  /* 0x0000000000007918 */ /* 0x012fe20000000000 */
.L_x_16:
[----:B------:R-:W1:Y:S01]  /*0e60*/  S2R R20, SR_CTAID.Y ;  /* 0x0000000000147919 */ /* 0x000e620000002600 */
[----:B------:R-:W-:-:S05]  /*0e70*/  CS2R.32 R90, SR_CgaSize ;  /* 0x00000000005a7805 */ /* 0x000fca0000008a00 */
[----:B------:R-:W-:-:S05]  /*0e80*/  IMAD R90, R90, -0xa0, RZ ;  /* 0xffffff605a5a7824 */ /* 0x000fca00078e02ff */
[----:B--2---:R-:W-:-:S14]  /*0e90*/  R2UR UR7, R90 ;  /* 0x000000005a0772ca */ /* 0x004fdc00000e0000 */
[----:B------:R-:W2:Y:S01]  /*0ea0*/  LDCU UR7, c[0x0][UR7+0x2b4] ;  /* 0x00005680070777ac */ /* 0x000ea20008000800 */
[----:B------:R-:W-:-:S05]  /*0eb0*/  CS2R.32 R0, SR_CgaSize ;  /* 0x0000000000007805 */ /* 0x000fca0000008a00 */
[----:B------:R-:W-:-:S06]  /*0ec0*/  IMAD R0, R0, -0xa0, RZ ;  /* 0xffffff6000007824 */ /* 0x000fcc00078e02ff */
[----:B------:R-:W3:Y:S01]  /*0ed0*/  LDC R0, c[0x0][R0+0x2a4] ;  /* 0x0000a90000007b82 */ /* 0x000ee20000000800 */
[----:B------:R-:W-:Y:S01]  /*0ee0*/  PRMT R8, RZ, 0x7610, R8 ;  /* 0x00007610ff087816 */ /* 0x000fe20000000008 */
[----:B------:R-:W4:Y:S01]  /*0ef0*/  S2R R11, SR_CTAID.X ;  /* 0x00000000000b7919 */ /* 0x000f220000002500 */
[----:B------:R-:W-:-:S05]  /*0f00*/  CS2R.32 R90, SR_CgaSize ;  /* 0x00000000005a7805 */ /* 0x000fca0000008a00 */
[----:B------:R-:W-:-:S05]  /*0f10*/  IMAD R90, R90, -0xa0, RZ ;  /* 0xffffff605a5a7824 */ /* 0x000fca00078e02ff */
[----:B------:R-:W-:-:S14]  /*0f20*/  R2UR UR8, R90 ;  /* 0x000000005a0872ca */ /* 0x000fdc00000e0000 */
[----:B------:R-:W3:Y:S01]  /*0f30*/  LDCU UR8, c[0x0][UR8+0x2b0] ;  /* 0x00005600080877ac */ /* 0x000ee20008000800 */
[----:B------:R-:W-:Y:S01]  /*0f40*/  UISETP.NE.AND UP2, UPT, UR10, 0x2, UPT ;  /* 0x000000020a00788c */ /* 0x000fe2000bf45270 */
[----:B------:R-:W2:Y:S01]  /*0f50*/  LDC R9, c[0x0][0xb24] ;  /* 0x0002c900ff097b82 */ /* 0x000ea20000000800 */
[----:B------:R-:W-:-:S05]  /*0f60*/  CS2R.32 R2, SR_CgaSize ;  /* 0x0000000000027805 */ /* 0x000fca0000008a00 */
[----:B------:R-:W-:-:S06]  /*0f70*/  IMAD R2, R2, -0xa0, RZ ;  /* 0xffffff6002027824 */ /* 0x000fcc00078e02ff */
[----:B------:R-:W3:Y:S08]  /*0f80*/  LDC R2, c[0x0][R2+0x2a0] ;  /* 0x0000a80002027b82 */ /* 0x000ef00000000800 */
[----:B------:R-:W3:Y:S01]  /*0f90*/  LDC R40, c[0x0][0xb24] ;  /* 0x0002c900ff287b82 */ /* 0x000ee20000000800 */
[----:B-1----:R-:W-:-:S07]  /*0fa0*/  I2FP.F32.U32 R3, R20 ;  /* 0x0000001400037245 */ /* 0x002fce0000201000 */
[----:B------:R-:W1:Y:S01]  /*0fb0*/  S2UR UR36, SR_CTAID.Z ;  /* 0x00000000002479c3 */ /* 0x000e620000002700 */
[----:B--2---:R-:W-:Y:S01]  /*0fc0*/  ISETP.GE.AND P0, PT, R9, 0x1, PT ;  /* 0x000000010900780c */ /* 0x004fe20003f06270 */
[----:B----4-:R-:W-:Y:S01]  /*0fd0*/  IMAD.MOV.U32 R21, RZ, RZ, R11 ;  /* 0x000000ffff157224 */ /* 0x010fe200078e000b */
[----:B------:R-:W-:Y:S01]  /*0fe0*/  I2FP.F32.U32 R4, R11 ;  /* 0x0000000b00047245 */ /* 0x000fe20000201000 */
[----:B------:R-:W-:Y:S01]  /*0ff0*/  FMUL R3, R3, UR7 ;  /* 0x0000000703037c20 */ /* 0x000fe20008400000 */
[----:B------:R-:W2:Y:S03]  /*1000*/  LDCU UR7, c[0x0][0xb30] ;  /* 0x00016600ff0777ac */ /* 0x000ea60008000800 */
[----:B---3--:R-:W-:Y:S01]  /*1010*/  FMUL R4, R4, UR8 ;  /* 0x0000000804047c20 */ /* 0x008fe20008400000 */
[----:B------:R-:W3:Y:S08]  /*1020*/  F2I.U32.TRUNC.NTZ R83, R3 ;  /* 0x0000000300537305 */ /* 0x000ef0000020f000 */
[----:B------:R-:W4:Y:S01]  /*1030*/  F2I.U32.TRUNC.NTZ R90, R4 ;  /* 0x00000004005a7305 */ /* 0x000f22000020f000 */
[----:B--2---:R-:W-:Y:S01]  /*1040*/  UISETP.NE.AND UP3, UPT, UR7, 0x1, UPT ;  /* 0x000000010700788c */ /* 0x004fe2000bf65270 */
[----:B---3--:R-:W-:-:S05]  /*1050*/  IADD3 R83, PT, PT, -R83, RZ, RZ ;  /* 0x000000ff53537210 */ /* 0x008fca0007ffe1ff */
[----:B------:R-:W-:Y:S01]  /*1060*/  IMAD R83, R0, R83, R20 ;  /* 0x0000005300537224 */ /* 0x000fe200078e0214 */
[----:B------:R-:W-:Y:S01]  /*1070*/  PRMT R0, RZ, 0x7610, R0 ;  /* 0x00007610ff007816 */ /* 0x000fe20000000000 */
[----:B----4-:R-:W-:-:S04]  /*1080*/  IMAD.MOV R90, RZ, RZ, -R90 ;  /* 0x000000ffff5a7224 */ /* 0x010fc800078e0a5a */
[----:B------:R-:W-:Y:S01]  /*1090*/  IMAD R90, R2, R90, R11 ;  /* 0x0000005a025a7224 */ /* 0x000fe200078e020b */
[----:B-1----:R-:W-:Y:S06]  /*10a0*/  BRA.U UP4, `(.L_x_17) ;  /* 0x0000000104247547 */ /* 0x002fec000b800000 */
[----:B------:R-:W-:Y:S01]  /*10b0*/  ISETP.NE.AND P1, PT, R83, RZ, PT ;  /* 0x000000ff5300720c */ /* 0x000fe20003f25270 */
[----:B------:R-:W-:Y:S01]  /*10c0*/  IMAD.MOV.U32 R0, RZ, RZ, 0x3 ;  /* 0x00000003ff007424 */ /* 0x000fe200078e00ff */
[C---:B------:R-:W-:Y:S02]  /*10d0*/  LOP3.LUT R3, R90.reuse, 0xfffffffe, RZ, 0xc0, !PT ;  /* 0xfffffffe5a037812 */ /* 0x040fe400078ec0ff */
[----:B------:R-:W-:Y:S02]  /*10e0*/  ISETP.LT.U32.OR P1, PT, R90, 0x2, !P1 ;  /* 0x000000025a00780c */ /* 0x000fe40004f21470 */
[----:B------:R-:W-:Y:S02]  /*10f0*/  SHF.L.U32 R0, R0, R3, RZ ;  /* 0x0000000300007219 */ /* 0x000fe400000006ff */
[----:B------:R-:W-:Y:S02]  /*1100*/  SEL R5, RZ, 0x1, !P1 ;  /* 0x00000001ff057807 */ /* 0x000fe40004800000 */
[----:B------:R-:W-:-:S05]  /*1110*/  SEL R2, RZ, 0x2, !P1 ;  /* 0x00000002ff027807 */ /* 0x000fca0004800000 */
[----:B------:R-:W-:-:S05]  /*1120*/  IMAD.IADD R2, R5, 0x1, R2 ;  /* 0x0000000105027824 */ /* 0x000fca00078e0202 */
[----:B------:R-:W-:Y:S02]  /*1130*/  PRMT R8, R2, 0x7610, R8 ;  /* 0x0000761002087816 */ /* 0x000fe40000000008 */
.L_x_17:
[----:B------:R-:W-:Y:S05]  /*1140*/  @!P0 BRA `(.L_x_18) ;  /* 0x0000000000b88947 */ /* 0x000fea0003800000 */
[----:B------:R-:W1:Y:S01]  /*1150*/  LDC.64 R4, c[0x0][0xb18] ;  /* 0x0002c600ff047b82 */ /* 0x000e620000000a00 */
[----:B------:R-:W-:-:S07]  /*1160*/  ISETP.NE.AND P0, PT, R9, 0x1, PT ;  /* 0x000000010900780c */ /* 0x000fce0003f05270 */
[----:B------:R-:W2:Y:S08]  /*1170*/  LDC R14, c[0x0][0xb0c] ;  /* 0x0002c300ff0e7b82 */ /* 0x000eb00000000800 */
[----:B------:R-:W3:Y:S08]  /*1180*/  LDC R13, c[0x0][0x370] ;  /* 0x0000dc00ff0d7b82 */ /* 0x000ef00000000800 */
[----:B------:R-:W4:Y:S01]  /*1190*/  LDC R16, c[0x0][0x374] ;  /* 0x0000dd00ff107b82 */ /* 0x000f220000000800 */
[----:B-1----:R-:W-:-:S07]  /*11a0*/  ISETP.NE.AND P1, PT, R4, 0x1, PT ;  /* 0x000000010400780c */ /* 0x002fce0003f25270 */
[----:B------:R-:W3:Y:S01]  /*11b0*/  LDC.64 R6, c[0x0][0xb10] ;  /* 0x0002c400ff067b82 */ /* 0x000ee20000000a00 */
[----:B--2---:R-:W-:-:S07]  /*11c0*/  ISETP.NE.AND P2, PT, R14, 0x1, PT ;  /* 0x000000010e00780c */ /* 0x004fce0003f45270 */
[----:B------:R-:W1:Y:S08]  /*11d0*/  LDC R12, c[0x0][0xb20] ;  /* 0x0002c800ff0c7b82 */ /* 0x000e700000000800 */
[----:B------:R-:W2:Y:S01]  /*11e0*/  LDC.64 R2, c[0x0][0xb28] ;  /* 0x0002ca00ff027b82 */ /* 0x000ea20000000a00 */
[----:B----4-:R-:W-:-:S04]  /*11f0*/  IMAD.HI.U32 R15, R16, R5, RZ ;  /* 0x00000005100f7227 */ /* 0x010fc800078e00ff */
[----:B------:R-:W-:-:S04]  /*1200*/  IMAD.HI.U32 R5, R20, R5, RZ ;  /* 0x0000000514057227 */ /* 0x000fc800078e00ff */
[----:B---3--:R-:W-:-:S04]  /*1210*/  IMAD.HI.U32 R18, R13, R6, RZ ;  /* 0x000000060d127227 */ /* 0x008fc800078e00ff */
[C---:B------:R-:W-:Y:S01]  /*1220*/  IMAD.HI.U32 R22, R11.reuse, R6, RZ ;  /* 0x000000060b167227 */ /* 0x040fe200078e00ff */
[-C--:B------:R-:W-:Y:S02]  /*1230*/  @P2 SHF.R.U32.HI R13, RZ, R7.reuse, R18 ;  /* 0x00000007ff0d2219 */ /* 0x080fe40000011612 */
[-C--:B-1----:R-:W-:Y:S02]  /*1240*/  @P1 SHF.R.U32.HI R16, RZ, R12.reuse, R15 ;  /* 0x0000000cff101219 */ /* 0x082fe4000001160f */
[----:B------:R-:W-:Y:S02]  /*1250*/  SHF.R.U32.HI R5, RZ, R12, R5 ;  /* 0x0000000cff057219 */ /* 0x000fe40000011605 */
[----:B------:R-:W-:Y:S02]  /*1260*/  SHF.R.U32.HI R22, RZ, R7, R22 ;  /* 0x00000007ff167219 */ /* 0x000fe40000011616 */
[----:B------:R-:W-:Y:S01]  /*1270*/  SEL R5, R20, R5, !P1 ;  /* 0x0000000514057207 */ /* 0x000fe20004800000 */
[----:B--2---:R-:W-:Y:S01]  /*1280*/  IMAD.HI.U32 R18, R16, R2, RZ ;  /* 0x0000000210127227 */ /* 0x004fe200078e00ff */
[----:B------:R-:W-:-:S02]  /*1290*/  SEL R21, R11, R22, !P2 ;  /* 0x000000160b157207 */ /* 0x000fc40005000000 */
[----:B------:R-:W-:Y:S01]  /*12a0*/  IADD3 R7, PT, PT, -R5, RZ, RZ ;  /* 0x000000ff05077210 */ /* 0x000fe20007ffe1ff */
[----:B------:R-:W-:Y:S01]  /*12b0*/  IMAD.HI.U32 R6, R13, R2, RZ ;  /* 0x000000020d067227 */ /* 0x000fe200078e00ff */
[----:B------:R-:W-:-:S03]  /*12c0*/  @P0 SHF.R.U32.HI R16, RZ, R3, R18 ;  /* 0x00000003ff100219 */ /* 0x000fc60000011612 */
[----:B------:R-:W-:Y:S01]  /*12d0*/  IMAD R7, R4, R7, R20 ;  /* 0x0000000704077224 */ /* 0x000fe200078e0214 */
[----:B------:R-:W-:Y:S01]  /*12e0*/  @P0 SHF.R.U32.HI R13, RZ, R3, R6 ;  /* 0x00000003ff0d0219 */ /* 0x000fe20000011606 */
[----:B------:R-:W-:-:S04]  /*12f0*/  IMAD R16, R16, R9, RZ ;  /* 0x0000000910107224 */ /* 0x000fc800078e02ff */
[----:B------:R-:W-:Y:S01]  /*1300*/  IMAD R6, R13, R9, RZ ;  /* 0x000000090d067224 */ /* 0x000fe200078e02ff */
[----:B------:R-:W-:-:S04]  /*1310*/  ISETP.GE.AND P1, PT, R5, R16, PT ;  /* 0x000000100500720c */ /* 0x000fc80003f26270 */
[----:B------:R-:W-:Y:S01]  /*1320*/  ISETP.GE.OR P1, PT, R21, R6, P1 ;  /* 0x000000061500720c */ /* 0x000fe20000f26670 */
[----:B------:R-:W-:-:S05]  /*1330*/  IMAD.HI.U32 R6, R5, R2, RZ ;  /* 0x0000000205067227 */ /* 0x000fca00078e00ff */
[----:B------:R-:W-:-:S04]  /*1340*/  SHF.R.U32.HI R6, RZ, R3, R6 ;  /* 0x00000003ff067219 */ /* 0x000fc80000011606 */
[----:B------:R-:W-:-:S03]  /*1350*/  SEL R6, R5, R6, !P0 ;  /* 0x0000000605067207 */ /* 0x000fc60004000000 */
[----:B------:R-:W-:Y:S01]  /*1360*/  @!P1 IMAD.HI.U32 R12, R21, R2, RZ ;  /* 0x00000002150c9227 */ /* 0x000fe200078e00ff */
[----:B------:R-:W-:-:S04]  /*1370*/  IADD3 R2, PT, PT, -R6, RZ, RZ ;  /* 0x000000ff06027210 */ /* 0x000fc80007ffe1ff */
[----:B------:R-:W-:Y:S01]  /*1380*/  @!P1 SHF.R.U32.HI R12, RZ, R3, R12 ;  /* 0x00000003ff0c9219 */ /* 0x000fe2000001160c */
[----:B------:R-:W-:-:S03]  /*1390*/  IMAD R2, R9, R2, R5 ;  /* 0x0000000209027224 */ /* 0x000fc600078e0205 */
[----:B------:R-:W-:-:S05]  /*13a0*/  @!P1 SEL R3, R21, R12, !P0 ;  /* 0x0000000c15039207 */ /* 0x000fca0004000000 */
[--C-:B------:R-:W-:Y:S02]  /*13b0*/  @!P1 IMAD.IADD R6, R6, 0x1, -R3.reuse ;  /* 0x0000000106069824 */ /* 0x100fe400078e0a03 */
[----:B------:R-:W-:Y:S01]  /*13c0*/  @!P1 IMAD R3, R2, R13, R3 ;  /* 0x0000000d02039224 */ /* 0x000fe200078e0203 */
[----:B------:R-:W-:Y:S01]  /*13d0*/  IADD3 R2, PT, PT, -R21, RZ, RZ ;  /* 0x000000ff15027210 */ /* 0x000fe20007ffe1ff */
[----:B------:R-:W-:Y:S02]  /*13e0*/  @!P1 IMAD R5, R6, R9, R21 ;  /* 0x0000000906059224 */ /* 0x000fe400078e0215 */
[----:B------:R-:W-:Y:S02]  /*13f0*/  @!P1 IMAD.MOV.U32 R21, RZ, RZ, R3 ;  /* 0x000000ffff159224 */ /* 0x000fe400078e0003 */
[----:B------:R-:W-:Y:S02]  /*1400*/  IMAD R2, R14, R2, R11 ;  /* 0x000000020e027224 */ /* 0x000fe400078e020b */
[----:B------:R-:W-:-:S02]  /*1410*/  IMAD R20, R5, R4, R7 ;  /* 0x0000000405147224 */ /* 0x000fc400078e0207 */
[----:B------:R-:W-:Y:S02]  /*1420*/  IMAD R21, R21, R14, R2 ;  /* 0x0000000e15157224 */ /* 0x000fe400078e0202 */
.L_x_18:
[----:B------:R-:W-:Y:S05]  /*1430*/  BRA.U UP3, `(.L_x_19) ;  /* 0x0000000103407547 */ /* 0x000fea000b800000 */
[----:B------:R-:W1:Y:S08]  /*1440*/  LDC.64 R4, c[0x0][0xb10] ;  /* 0x0002c400ff047b82 */ /* 0x000e700000000a00 */
[----:B------:R-:W2:Y:S08]  /*1450*/  LDC.64 R2, c[0x0][0xb18] ;  /* 0x0002c600ff027b82 */ /* 0x000eb00000000a00 */
[----:B------:R-:W3:Y:S08]  /*1460*/  LDC R6, c[0x0][0xb20] ;  /* 0x0002c800ff067b82 */ /* 0x000ef00000000800 */
[----:B------:R-:W4:Y:S01]  /*1470*/  LDC R12, c[0x0][0xb0c] ;  /* 0x0002c300ff0c7b82 */ /* 0x000f220000000800 */
[----:B-1----:R-:W-:-:S05]  /*1480*/  IMAD.HI.U32 R4, R21, R4, RZ ;  /* 0x0000000415047227 */ /* 0x002fca00078e00ff */
[----:B------:R-:W-:Y:S01]  /*1490*/  SHF.R.U32.HI R4, RZ, R5, R4 ;  /* 0x00000005ff047219 */ /* 0x000fe20000011604 */
[----:B--2---:R-:W-:Y:S01]  /*14a0*/  IMAD.HI.U32 R3, R20, R3, RZ ;  /* 0x0000000314037227 */ /* 0x004fe200078e00ff */
[----:B------:R-:W-:-:S04]  /*14b0*/  ISETP.NE.AND P0, PT, R2, 0x1, PT ;  /* 0x000000010200780c */ /* 0x000fc80003f05270 */
[----:B---3--:R-:W-:-:S04]  /*14c0*/  SHF.R.U32.HI R3, RZ, R6, R3 ;  /* 0x00000006ff037219 */ /* 0x008fc80000011603 */
[----:B------:R-:W-:Y:S02]  /*14d0*/  SEL R3, R20, R3, !P0 ;  /* 0x0000000314037207 */ /* 0x000fe40004000000 */
[----:B----4-:R-:W-:-:S04]  /*14e0*/  ISETP.NE.AND P1, PT, R12, 0x1, PT ;  /* 0x000000010c00780c */ /* 0x010fc80003f25270 */
[----:B------:R-:W-:-:S05]  /*14f0*/  SEL R6, R21, R4, !P1 ;  /* 0x0000000415067207 */ /* 0x000fca0004800000 */
[----:B------:R-:W-:Y:S02]  /*1500*/  IMAD.IADD R4, R3, 0x1, -R6 ;  /* 0x0000000103047824 */ /* 0x000fe400078e0a06 */
[----:B------:R-:W-:Y:S02]  /*1510*/  IMAD.IADD R3, R6, 0x1, -R3 ;  /* 0x0000000106037824 */ /* 0x000fe400078e0a03 */
[----:B------:R-:W-:Y:S02]  /*1520*/  IMAD R21, R4, R12, R21 ;  /* 0x0000000c04157224 */ /* 0x000fe400078e0215 */
[----:B------:R-:W-:Y:S02]  /*1530*/  IMAD R20, R3, R2, R20 ;  /* 0x0000000203147224 */ /* 0x000fe400078e0214 */
.L_x_19:
[----:B------:R-:W-:Y:S05]  /*1540*/  BRA.U !UP1, `(.L_x_20) ;  /* 0x00000001090c7547 */ /* 0x000fea000b800000 */
[----:B------:R-:W-:Y:S01]  /*1550*/  UCGABAR_WAIT ;  /* 0x0000000000007dc7 */ /* 0x000fe20008000000 */
[----:B------:R-:W-:Y:S01]  /*1560*/  CCTL.IVALL ;  /* 0x00000000ff00798f */ /* 0x000fe20002000000 */
[----:B------:R-:W-:Y:S05]  /*1570*/  BRA `(.L_x_21) ;  /* 0x0000000000047947 */ /* 0x000fea0003800000 */
.L_x_20:
[----:B------:R-:W-:Y:S06]  /*1580*/  BAR.SYNC.DEFER_BLOCKING 0x0 ;  /* 0x0000000000007b1d */ /* 0x000fec0000010000 */
.L_x_21:
[----:B------:R-:W-:Y:S05]  /*1590*/  BRA.U UP2, `(.L_x_22) ;  /* 0x0000001102d87547 */ /* 0x000fea000b800000 */
[----:B------:R-:W1:Y:S01]  /*15a0*/  LDCU UR4, c[0x0][0x38c] ;  /* 0x00007180ff0477ac */ /* 0x000e620008000800 */
[----:B------:R-:W2:Y:S01]  /*15b0*/  LDC R9, c[0x0][0x370] ;  /* 0x0000dc00ff097b82 */ /* 0x000ea20000000800 */
[C---:B------:R-:W-:Y:S01]  /*15c0*/  IMAD.SHL.U32 R17, R11.reuse, 0x80, RZ ;  /* 0x000000800b117824 */ /* 0x040fe200078e00ff */
[----:B------:R-:W-:Y:S01]  /*15d0*/  PLOP3.LUT P1, PT, PT, PT, UP5, 0x80, 0x8 ;  /* 0x000000000008781c */ /* 0x000fe20003f2f058 */
[----:B------:R-:W-:Y:S01]  /*15e0*/  UISETP.NE.AND UP1, UPT, UR10, URZ, UPT ;  /* 0x000000ff0a00728c */ /* 0x000fe2000bf25270 */
[----:B------:R-:W-:Y:S01]  /*15f0*/  ISETP.NE.AND P4, PT, R10, RZ, P5 ;  /* 0x000000ff0a00720c */ /* 0x000fe20002f85270 */
[----:B------:R-:W-:Y:S01]  /*1600*/  IMAD.SHL.U32 R16, R11, 0x40, RZ ;  /* 0x000000400b107824 */ /* 0x000fe200078e00ff */
[----:B------:R-:W-:Y:S01]  /*1610*/  PLOP3.LUT P1, PT, P1, PT, PT, 0x8, 0x80 ;  /* 0x000000000080781c */ /* 0x000fe20000f2e170 */
[----:B------:R-:W-:Y:S01]  /*1620*/  IMAD.MOV.U32 R15, RZ, RZ, 0x1 ;  /* 0x00000001ff0f7424 */ /* 0x000fe200078e00ff */
[----:B------:R-:W3:Y:S01]  /*1630*/  LDC R0, c[0x0][0x374] ;  /* 0x0000dd00ff007b82 */ /* 0x000ee20000000800 */
[----:B------:R-:W-:Y:S01]  /*1640*/  IMAD.MOV.U32 R14, RZ, RZ, RZ ;  /* 0x000000ffff0e7224 */ /* 0x000fe200078e00ff */
[----:B------:R-:W-:Y:S01]  /*1650*/  CS2R R12, SRZ ;  /* 0x00000000000c7805 */ /* 0x000fe2000001ff00 */
[----:B------:R-:W-:Y:S01]  /*1660*/  IMAD.MOV.U32 R10, RZ, RZ, 0x1 ;  /* 0x00000001ff0a7424 */ /* 0x000fe200078e00ff */
[----:B------:R-:W-:Y:S01]  /*1670*/  LOP3.LUT R17, R17, 0x80, RZ, 0xc0, !PT ;  /* 0x0000008011117812 */ /* 0x000fe200078ec0ff */
[----:B------:R-:W4:Y:S01]  /*1680*/  LDCU.64 UR14, c[0x0][0x348] ;  /* 0x00006900ff0e77ac */ /* 0x000f220008000a00 */
[----:B-1----:R-:W-:-:S02]  /*1690*/  UIADD3 UR5, UPT, UPT, UR4, 0x3f, URZ ;  /* 0x0000003f04057890 */ /* 0x002fc4000fffe0ff */
[----:B------:R-:W-:Y:S02]  /*16a0*/  USEL UR22, UR6, 0x2, UP1 ;  /* 0x0000000206167887 */ /* 0x000fe40008800000 */
[----:B------:R-:W-:Y:S01]  /*16b0*/  USHF.R.S32.HI UR7, URZ, 0x1f, UR5 ;  /* 0x0000001fff077899 */ /* 0x000fe20008011405 */
[----:B------:R-:W-:-:S03]  /*16c0*/  UMOV UR23, URZ ;  /* 0x000000ff00177c82 */ /* 0x000fc60008000000 */
[----:B------:R-:W-:Y:S02]  /*16d0*/  ULEA.HI UR7, UR7, UR5, URZ, 0x6 ;  /* 0x0000000507077291 */ /* 0x000fe4000f8f30ff */
[----:B------:R-:W-:Y:S02]  /*16e0*/  UIADD3 UR5, UPT, UPT, UR4, -0x1, URZ ;  /* 0xffffffff04057890 */ /* 0x000fe4000fffe0ff */
[----:B------:R-:W-:Y:S02]  /*16f0*/  USHF.R.S32.HI UR7, URZ, 0x6, UR7 ;  /* 0x00000006ff077899 */ /* 0x000fe40008011407 */
[----:B------:R-:W-:Y:S02]  /*1700*/  UISETP.GE.U32.AND UP2, UPT, UR5, -0x7f, UPT ;  /* 0xffffff810500788c */ /* 0x000fe4000bf46070 */
[----:B------:R-:W-:Y:S02]  /*1710*/  UISETP.LT.U32.AND UP0, UPT, UR7, 0x5, UPT ;  /* 0x000000050700788c */ /* 0x000fe4000bf01070 */
[----:B------:R-:W-:-:S02]  /*1720*/  UIADD3 UR4, UPT, UPT, UR4, 0x7e, URZ ;  /* 0x0000007e04047890 */ /* 0x000fc4000fffe0ff */
[----:B------:R-:W-:-:S04]  /*1730*/  USEL UR5, UR7, 0x5, UP0 ;  /* 0x0000000507057887 */ /* 0x000fc80008000000 */
[----:B------:R-:W-:Y:S02]  /*1740*/  UIADD3 UR21, UPT, UPT, UR5, -0x1, URZ ;  /* 0xffffffff05157890 */ /* 0x000fe4000fffe0ff */
[----:B------:R-:W-:Y:S02]  /*1750*/  @UP2 UIADD3 UR21, UPT, UPT, UR5, URZ, URZ ;  /* 0x000000ff05152290 */ /* 0x000fe4000fffe0ff */
[----:B------:R-:W-:Y:S02]  /*1760*/  UIADD3 UR24, UPT, UPT, UR7, -UR5, URZ ;  /* 0x8000000507187290 */ /* 0x000fe4000fffe0ff */
[----:B------:R-:W-:Y:S02]  /*1770*/  UIADD3 UR13, UPT, UPT, UR21, 0x1, URZ ;  /* 0x00000001150d7890 */ /* 0x000fe4000fffe0ff */
[----:B--2-4-:R-:W-:-:S12]  /*1780*/  UIADD3 UR21, UPT, UPT, -UR21, URZ, URZ ;  /* 0x000000ff15157290 */ /* 0x014fd8000fffe1ff */
.L_x_42:
[----:B------:R-:W-:Y:S01]  /*1790*/  UISETP.NE.AND UP0, UPT, UR37, URZ, UPT ;  /* 0x000000ff2500728c */ /* 0x000fe2000bf05270 */
[----:B------:R-:W1:Y:S08]  /*17a0*/  S2UR UR37, SR_CgaCtaId ;  /* 0x00000000002579c3 */ /* 0x000e700000008800 */
[----:B------:R-:W-:Y:S05]  /*17b0*/  BRA.U UP0, `(.L_x_23) ;  /* 0x0000000100347547 */ /* 0x000fea000b800000 */
[----:B------:R-:W2:Y:S01]  /*17c0*/  S2R R2, SR_CgaCtaId ;  /* 0x0000000000027919 */ /* 0x000ea20000008800 */
[----:B------:R-:W-:-:S04]  /*17d0*/  MOV R3, 0x400 ;  /* 0x0000040000037802 */ /* 0x000fc80000000f00 */
[----:B--2---:R-:W-:Y:S02]  /*17e0*/  LEA R3, R2, R3, 0x18 ;  /* 0x0000000302037211 */ /* 0x004fe400078ec0ff */
[----:B------:R-:W-:-:S03]  /*17f0*/  SHF.L.U32 R2, R10, 0x1f, RZ ;  /* 0x0000001f0a027819 */ /* 0x000fc600000006ff */
[----:B------:R-:W-:-:S04]  /*1800*/  IMAD R3, R12, 0x8, R3 ;  /* 0x000000080c037824 */ /* 0x000fc800078e0203 */
[----:B------:R-:W2:Y:S02]  /*1810*/  SYNCS.PHASECHK.TRANS64.TRYWAIT P0, [R3+URZ+0x110], R2 ;  /* 0x00011002030075a7 */ /* 0x000ea400080011ff */
[----:B--2---:R-:W-:Y:S05]  /*1820*/  @!P0 BRA `(.L_x_24) ;  /* 0x0000008000748947 */ /* 0x004fea0003800000 */
.L_x_144:
[----:B------:R-:W-:Y:S01]  /*1830*/  VIADD R12, R12, 0x1 ;  /* 0x000000010c0c7836 */ /* 0x000fe20000000000 */
[----:B------:R2:W-:Y:S04]  /*1840*/  SYNCS.ARRIVE.TRANS64.A1T0 RZ, [R3+URZ+0x100], RZ ;  /* 0x000100ff03ff79a7 */ /* 0x0005e800081000ff */
[----:B------:R-:W-:-:S04]  /*1850*/  ISETP.NE.AND P0, PT, R12, 0x2, PT ;  /* 0x000000020c00780c */ /* 0x000fc80003f05270 */
[----:B------:R-:W-:Y:S02]  /*1860*/  SEL R12, R12, RZ, P0 ;  /* 0x000000ff0c0c7207 */ /* 0x000fe40000000000 */
[----:B--2---:R-:W-:-:S04]  /*1870*/  SEL R3, RZ, 0x1, P0 ;  /* 0x00000001ff037807 */ /* 0x004fc80000000000 */
[----:B------:R-:W-:-:S07]  /*1880*/  LOP3.LUT R10, R10, R3, RZ, 0x3c, !PT ;  /* 0x000000030a0a7212 */ /* 0x000fce00078e3cff */
.L_x_23:
[----:B------:R-:W-:Y:S01]  /*1890*/  UMOV UR6, 0x400 ;  /* 0x0000040000067882 */ /* 0x000fe20000000000 */
[----:B------:R-:W-:Y:S01]  /*18a0*/  LEA.HI R3, R21, R21, RZ, 0x1 ;  /* 0x0000001515037211 */ /* 0x000fe200078f08ff */
[----:B-1----:R-:W-:Y:S01]  /*18b0*/  ULEA UR6, UR37, UR6, 0x18 ;  /* 0x0000000625067291 */ /* 0x002fe2000f8ec0ff */
[----:B------:R-:W-:Y:S01]  /*18c0*/  SHF.L.U32 R2, R15, 0x1f, RZ ;  /* 0x0000001f0f027819 */ /* 0x000fe200000006ff */
[----:B------:R-:W-:Y:S01]  /*18d0*/  UISETP.GE.U32.AND UP0, UPT, UR4, 0x7f, UPT ;  /* 0x0000007f0400788c */ /* 0x000fe2000bf06070 */
[----:B------:R-:W-:Y:S01]  /*18e0*/  R2UR UR35, R16 ;  /* 0x00000000102372ca */ /* 0x000fe200000e0000 */
[----:B------:R-:W-:Y:S01]  /*18f0*/  ULEA UR8, UR23, UR6, 0x3 ;  /* 0x0000000617087291 */ /* 0x000fe2000f8e18ff */
[----:B------:R-:W-:Y:S01]  /*1900*/  IMAD.SHL.U32 R3, R3, 0x40, RZ ;  /* 0x0000004003037824 */ /* 0x000fe200078e00ff */
[----:B------:R-:W-:Y:S01]  /*1910*/  R2UR UR11, R17 ;  /* 0x00000000110b72ca */ /* 0x000fe200000e0000 */
[----:B------:R-:W-:-:S03]  /*1920*/  UMOV UR25, URZ ;  /* 0x000000ff00197c82 */ /* 0x000fc60008000000 */
[----:B------:R-:W-:-:S03]  /*1930*/  LOP3.LUT R3, R3, 0xffffff80, RZ, 0xc0, !PT ;  /* 0xffffff8003037812 */ /* 0x000fc600078ec0ff */
[----:B------:R1:W2:Y:S01]  /*1940*/  SYNCS.PHASECHK.TRANS64.TRYWAIT P0, [UR8+0x28], R2 ;  /* 0x00002802ff0075a7 */ /* 0x0002a20008001108 */
[----:B------:R-:W-:Y:S02]  /*1950*/  R2UR UR9, R3 ;  /* 0x00000000030972ca */ /* 0x000fe400000e0000 */
[----:B------:R-:W-:-:S11]  /*1960*/  R2UR UR8, R20 ;  /* 0x00000000140872ca */ /* 0x000fd600000e0000 */
[----:B------:R-:W-:Y:S02]  /*1970*/  ULOP3.LUT UR35, UR9, 0x40, UR35, 0xf8, !UPT ;  /* 0x0000004009237892 */ /* 0x000fe4000f8ef823 */
[----:B------:R-:W-:Y:S01]  /*1980*/  ULEA UR11, UR8, UR11, 0x8 ;  /* 0x0000000b080b7291 */ /* 0x000fe2000f8e40ff */
[----:B------:R-:W-:Y:S11]  /*1990*/  BRA.U !UP0, `(.L_x_25) ;  /* 0x0000000108c07547 */ /* 0x000ff6000b800000 */
[----:B------:R-:W-:Y:S01]  /*19a0*/  UMOV UR16, UR21 ;  /* 0x0000001500107c82 */ /* 0x000fe20008000000 */
[----:B------:R-:W-:Y:S01]  /*19b0*/  UMOV UR17, UR23 ;  /* 0x0000001700117c82 */ /* 0x000fe20008000000 */
[----:B------:R-:W-:-:S05]  /*19c0*/  UMOV UR34, URZ ;  /* 0x000000ff00227c82 */ /* 0x000fca0008000000 */
.L_x_31:
[----:B------:R-:W-:Y:S01]  /*19d0*/  ULEA UR33, UR17, UR6, 0x3 ;  /* 0x0000000611217291 */ /* 0x000fe2000f8e18ff */
[----:B------:R-:W-:Y:S01]  /*19e0*/  @P5 MOV R3, 0x6000 ;  /* 0x0000600000035802 */ /* 0x000fe20000000f00 */
[----:B-12-4-:R-:W-:Y:S10]  /*19f0*/  @P0 BRA `(.L_x_26) ;  /* 0x00000000000c0947 */ /* 0x016ff40003800000 */
[----:B------:R-:W-:-:S04]  /*1a00*/  SHF.L.U32 R5, R15, 0x1f, RZ ;  /* 0x0000001f0f057819 */ /* 0x000fc800000006ff */
[----:B------:R-:W2:Y:S02]  /*1a10*/  SYNCS.PHASECHK.TRANS64.TRYWAIT P0, [UR33+0x28], R5 ;  /* 0x00002805ff0075a7 */ /* 0x000ea40008001121 */
[----:B--2---:R-:W-:Y:S05]  /*1a20*/  @!P0 BRA `(.L_x_27) ;  /* 0x0000008000088947 */ /* 0x004fea0003800000 */
.L_x_26:
[----:B------:R2:W-:Y:S01]  /*1a30*/  @P5 SYNCS.ARRIVE.TRANS64 RZ, [UR33], R3 ;  /* 0x00000003ffff59a7 */ /* 0x0005e20008000021 */
[----:B------:R-:W-:Y:S02]  /*1a40*/  ULOP3.LUT UR8, UR22, 0x2, URZ, 0xfc, !UPT ;  /* 0x0000000216087892 */ /* 0x000fe4000f8efcff */
[----:B------:R-:W-:Y:S02]  /*1a50*/  UIADD3 UR16, UPT, UPT, UR16, 0x1, URZ ;  /* 0x0000000110107890 */ /* 0x000fe4000fffe0ff */
[----:B------:R-:W-:Y:S02]  /*1a60*/  UISETP.NE.AND UP0, UPT, UR8, 0x2, UPT ;  /* 0x000000020800788c */ /* 0x000fe4000bf05270 */
[----:B------:R-:W-:-:S07]  /*1a70*/  UISETP.NE.AND UP2, UPT, UR16, 0x1, UPT ;  /* 0x000000011000788c */ /* 0x000fce000bf45270 */
[----:B------:R-:W-:Y:S05]  /*1a80*/  BRA.U UP0, `(.L_x_28) ;  /* 0x0000000100047547 */ /* 0x000fea000b800000 */
[----:B------:R-:W-:Y:S05]  /*1a90*/  BPT.TRAP 0x1 ;  /* 0x000000040000795c */ /* 0x000fea0000300000 */
.L_x_28:
[----:B------:R-:W-:Y:S04]  /*1aa0*/  BSSY.RECONVERGENT B0, `(.L_x_29) ;  /* 0x0000003000007945 */ /* 0x000fe80003800200 */
[----:B------:R-:W-:Y:S05]  /*1ab0*/  @!P4 BRA `(.L_x_30) ;  /* 0x000000000004c947 */ /* 0x000fea0003800000 */
[----:B------:R-:W-:Y:S05]  /*1ac0*/  BPT.TRAP 0x1 ;  /* 0x000000040000795c */ /* 0x000fea0000300000 */
.L_x_30:
[----:B------:R-:W-:Y:S05]  /*1ad0*/  BSYNC.RECONVERGENT B0 ;  /* 0x0000000000007941 */ /* 0x000fea0003800200 */
.L_x_29:
[----:B------:R-:W-:Y:S02]  /*1ae0*/  UIADD3 UR23, UPT, UPT, UR17, 0x1, URZ ;  /* 0x0000000111177890 */ /* 0x000fe4000fffe0ff */
[----:B------:R-:W-:Y:S02]  /*1af0*/  ULEA UR32, UR17, UR6, 0xc ;  /* 0x0000000611207291 */ /* 0x000fe4000f8e60ff */
[----:B------:R-:W-:Y:S02]  /*1b00*/  UISETP.NE.AND UP0, UPT, UR23, 0x5, UPT ;  /* 0x000000051700788c */ /* 0x000fe4000bf05270 */
[----:B------:R-:W-:Y:S02]  /*1b10*/  UIADD3 UR28, UP1, UPT, UR14, 0x80, URZ ;  /* 0x000000800e1c7890 */ /* 0x000fe4000ff3e0ff */
[----:B------:R-:W-:Y:S02]  /*1b20*/  USEL UR9, URZ, 0x1, UP0 ;  /* 0x00000001ff097887 */ /* 0x000fe40008000000 */
[----:B------:R-:W-:-:S02]  /*1b30*/  USEL UR23, UR23, URZ, UP0 ;  /* 0x000000ff17177287 */ /* 0x000fc40008000000 */
[----:B------:R-:W-:Y:S02]  /*1b40*/  UIADD3 UR26, UP0, UPT, UR14, 0x180, URZ ;  /* 0x000001800e1a7890 */ /* 0x000fe4000ff1e0ff */
[----:B------:R-:W-:Y:S01]  /*1b50*/  ULEA UR8, UR23, UR6, 0x3 ;  /* 0x0000000617087291 */ /* 0x000fe2000f8e18ff */
[----:B------:R-:W-:Y:S01]  /*1b60*/  LOP3.LUT R15, R15, UR9, RZ, 0x3c, !PT ;  /* 0x000000090f0f7c12 */ /* 0x000fe2000f8e3cff */
[----:B------:R-:W-:Y:S02]  /*1b70*/  ULOP3.LUT UR33, UR33, 0xfefffff8, URZ, 0xc0, !UPT ;  /* 0xfefffff821217892 */ /* 0x000fe4000f8ec0ff */
[----:B------:R-:W-:Y:S01]  /*1b80*/  UIADD3.X UR29, UPT, UPT, URZ, UR15, URZ, UP1, !UPT ;  /* 0x0000000fff1d7290 */ /* 0x000fe20008ffe4ff */
[----:B-1----:R-:W-:Y:S01]  /*1b90*/  SHF.L.U32 R2, R15, 0x1f, RZ ;  /* 0x0000001f0f027819 */ /* 0x002fe200000006ff */
[----:B------:R-:W-:Y:S02]  /*1ba0*/  UIADD3 UR32, UPT, UPT, UR32, 0x6300, URZ ;  /* 0x0000630020207890 */ /* 0x000fe4000fffe0ff */
[----:B------:R-:W-:Y:S01]  /*1bb0*/  UIADD3.X UR27, UPT, UPT, URZ, UR15, URZ, UP0, !UPT ;  /* 0x0000000fff1b7290 */ /* 0x000fe200087fe4ff */
[----:B------:R4:W1:Y:S01]  /*1bc0*/  SYNCS.PHASECHK.TRANS64.TRYWAIT P0, [UR8+0x28], R2 ;  /* 0x00002802ff0075a7 */ /* 0x0008620008001108 */
[----:B------:R-:W-:Y:S01]  /*1bd0*/  ULEA UR8, UR17, UR6, 0xd ;  /* 0x0000000611087291 */ /* 0x000fe2000f8e68ff */
[----:B------:R-:W-:Y:S01]  /*1be0*/  UMOV UR18, 0x0 ;  /* 0x0000000000127882 */ /* 0x000fe20000000000 */
[----:B------:R-:W-:-:S02]  /*1bf0*/  UMOV UR19, 0x10000000 ;  /* 0x1000000000137882 */ /* 0x000fc40000000000 */
[----:B------:R-:W-:Y:S01]  /*1c00*/  UIADD3 UR8, UPT, UPT, UR8, 0xb300, URZ ;  /* 0x0000b30008087890 */ /* 0x000fe2000fffe0ff */
[----:B------:R2:W-:Y:S01]  /*1c10*/  UTMALDG.3D.2CTA [UR32], [UR28], desc[UR18] ;  /* 0x000012201c0075b4 */ /* 0x0005e20008211000 */
[----:B------:R-:W-:Y:S01]  /*1c20*/  UMOV UR10, UR34 ;  /* 0x00000022000a7c82 */ /* 0x000fe20008000000 */
[----:B------:R-:W-:Y:S01]  /*1c30*/  UMOV UR12, UR36 ;  /* 0x00000024000c7c82 */ /* 0x000fe20008000000 */
[----:B------:R-:W-:Y:S01]  /*1c40*/  UMOV UR9, UR33 ;  /* 0x0000002100097c82 */ /* 0x000fe20008000000 */
[----:B------:R-:W-:Y:S01]  /*1c50*/  UMOV UR25, UR13 ;  /* 0x0000000d00197c82 */ /* 0x000fe20008000000 */
[----:B------:R-:W-:-:S03]  /*1c60*/  UMOV UR17, UR23 ;  /* 0x0000001700117c82 */ /* 0x000fc60008000000 */
[----:B------:R4:W-:Y:S01]  /*1c70*/  UTMALDG.3D.2CTA [UR8], [UR26], desc[UR18] ;  /* 0x000012081a0075b4 */ /* 0x0009e20008211000 */
[----:B--2---:R-:W-:Y:S01]  /*1c80*/  UIADD3 UR34, UPT, UPT, UR34, 0x40, URZ ;  /* 0x0000004022227890 */ /* 0x004fe2000fffe0ff */
[----:B------:R-:W-:Y:S11]  /*1c90*/  BRA.U UP2, `(.L_x_31) ;  /* 0xfffffffd024c7547 */ /* 0x000ff6000b83ffff */
.L_x_25:
[----:B----4-:R-:W-:Y:S01]  /*1ca0*/  ULEA UR8, UR23, UR6, 0x3 ;  /* 0x0000000617087291 */ /* 0x010fe2000f8e18ff */
[----:B-1----:R-:W-:Y:S01]  /*1cb0*/  SHF.L.U32 R2, R15, 0x1f, RZ ;  /* 0x0000001f0f027819 */ /* 0x002fe200000006ff */
[----:B------:R-:W-:Y:S01]  /*1cc0*/  @!P1 SYNCS.ARRIVE.TRANS64.A1T0 RZ, [UR6+0x98], RZ ;  /* 0x000098ffffff99a7 */ /* 0x000fe20008100006 */
[----:B------:R-:W-:-:S06]  /*1cd0*/  UISETP.GT.AND UP0, UPT, UR7, UR5, UPT ;  /* 0x000000050700728c */ /* 0x000fcc000bf04270 */
[----:B--2---:R1:W2:Y:S03]  /*1ce0*/  SYNCS.PHASECHK.TRANS64.TRYWAIT P0, [UR8+0x28], R2 ;  /* 0x00002802ff0075a7 */ /* 0x0042a60008001108 */
[----:B------:R-:W-:Y:S05]  /*1cf0*/  BRA.U !UP0, `(.L_x_32) ;  /* 0x0000000108c07547 */ /* 0x000fea000b800000 */
[----:B------:R-:W-:Y:S01]  /*1d00*/  UIADD3 UR26, UPT, UPT, UR24, UR25, URZ ;  /* 0x00000019181a7290 */ /* 0x000fe2000fffe0ff */
[----:B------:R-:W-:-:S11]  /*1d10*/  UMOV UR27, UR23 ;  /* 0x00000017001b7c82 */ /* 0x000fd60008000000 */
.L_x_38:
[----:B------:R-:W-:Y:S01]  /*1d20*/  ULEA UR17, UR27, UR6, 0x3 ;  /* 0x000000061b117291 */ /* 0x000fe2000f8e18ff */
[----:B--2---:R-:W-:Y:S01]  /*1d30*/  @P5 MOV R3, 0x6000 ;  /* 0x0000600000035802 */ /* 0x004fe20000000f00 */
[----:B-12---:R-:W-:Y:S10]  /*1d40*/  @P0 BRA `(.L_x_33) ;  /* 0x00000000000c0947 */ /* 0x006ff40003800000 */
[----:B------:R-:W-:-:S04]  /*1d50*/  SHF.L.U32 R5, R15, 0x1f, RZ ;  /* 0x0000001f0f057819 */ /* 0x000fc800000006ff */
[----:B------:R-:W2:Y:S02]  /*1d60*/  SYNCS.PHASECHK.TRANS64.TRYWAIT P0, [UR17+0x28], R5 ;  /* 0x00002805ff0075a7 */ /* 0x000ea40008001111 */
[----:B--2---:R-:W-:Y:S05]  /*1d70*/  @!P0 BRA `(.L_x_34) ;  /* 0x0000007c004c8947 */ /* 0x004fea0003800000 */
.L_x_33:
[----:B------:R2:W-:Y:S01]  /*1d80*/  @P5 SYNCS.ARRIVE.TRANS64 RZ, [UR17], R3 ;  /* 0x00000003ffff59a7 */ /* 0x0005e20008000011 */
[----:B------:R-:W-:-:S04]  /*1d90*/  ULOP3.LUT UR8, UR22, 0x2, URZ, 0xfc, !UPT ;  /* 0x0000000216087892 */ /* 0x000fc8000f8efcff */
[----:B------:R-:W-:-:S09]  /*1da0*/  UISETP.NE.AND UP0, UPT, UR8, 0x2, UPT ;  /* 0x000000020800788c */ /* 0x000fd2000bf05270 */
[----:B------:R-:W-:Y:S05]  /*1db0*/  BRA.U UP0, `(.L_x_35) ;  /* 0x0000000100047547 */ /* 0x000fea000b800000 */
[----:B------:R-:W-:Y:S05]  /*1dc0*/  BPT.TRAP 0x1 ;  /* 0x000000040000795c */ /* 0x000fea0000300000 */
.L_x_35:
[----:B------:R-:W-:Y:S04]  /*1dd0*/  BSSY.RECONVERGENT B0, `(.L_x_36) ;  /* 0x0000003000007945 */ /* 0x000fe80003800200 */
[----:B------:R-:W-:Y:S05]  /*1de0*/  @!P4 BRA `(.L_x_37) ;  /* 0x000000000004c947 */ /* 0x000fea0003800000 */
[----:B------:R-:W-:Y:S05]  /*1df0*/  BPT.TRAP 0x1 ;  /* 0x000000040000795c */ /* 0x000fea0000300000 */
.L_x_37:
[----:B------:R-:W-:Y:S05]  /*1e00*/  BSYNC.RECONVERGENT B0 ;  /* 0x0000000000007941 */ /* 0x000fea0003800200 */
.L_x_36:
        /* <DEDUP_REMOVED lines=9> */
[----:B------:R-:W-:Y:S02]  /*1ea0*/  USHF.L.U32 UR18, UR25, 0x6, URZ ;  /* 0x0000000619127899 */ /* 0x000fe400080006ff */
[----:B------:R-:W-:Y:S01]  /*1eb0*/  ULOP3.LUT UR17, UR17, 0xfefffff8, URZ, 0xc0, !UPT ;  /* 0xfefffff811117892 */ /* 0x000fe2000f8ec0ff */
[----:B-1----:R-:W-:Y:S01]  /*1ec0*/  SHF.L.U32 R2, R15, 0x1f, RZ ;  /* 0x0000001f0f027819 */ /* 0x002fe200000006ff */
[----:B------:R-:W-:Y:S02]  /*1ed0*/  UIADD3 UR16, UPT, UPT, UR16, 0x6300, URZ ;  /* 0x0000630010107890 */ /* 0x000fe4000fffe0ff */
[----:B------:R-:W-:Y:S01]  /*1ee0*/  UIADD3.X UR33, UPT, UPT, URZ, UR15, URZ, UP1, !UPT ;  /* 0x0000000fff217290 */ /* 0x000fe20008ffe4ff */
[----:B------:R4:W1:Y:S01]  /*1ef0*/  SYNCS.PHASECHK.TRANS64.TRYWAIT P0, [UR8+0x28], R2 ;  /* 0x00002802ff0075a7 */ /* 0x0008620008001108 */
[----:B------:R-:W-:-:S02]  /*1f00*/  ULEA UR8, UR27, UR6, 0xd ;  /* 0x000000061b087291 */ /* 0x000fc4000f8e68ff */
[----:B------:R-:W-:Y:S02]  /*1f10*/  UIADD3.X UR31, UPT, UPT, URZ, UR15, URZ, UP0, !UPT ;  /* 0x0000000fff1f7290 */ /* 0x000fe400087fe4ff */
[----:B------:R-:W-:Y:S01]  /*1f20*/  UIADD3 UR8, UPT, UPT, UR8, 0xb300, URZ ;  /* 0x0000b30008087890 */ /* 0x000fe2000fffe0ff */
[----:B------:R-:W-:Y:S01]  /*1f30*/  UMOV UR28, 0x0 ;  /* 0x00000000001c7882 */ /* 0x000fe20000000000 */
[----:B------:R-:W-:Y:S01]  /*1f40*/  UMOV UR29, 0x10000000 ;  /* 0x10000000001d7882 */ /* 0x000fe20000000000 */
[----:B------:R-:W-:Y:S01]  /*1f50*/  UMOV UR19, UR35 ;  /* 0x0000002300137c82 */ /* 0x000fe20008000000 */
[----:B------:R-:W-:Y:S01]  /*1f60*/  UMOV UR20, UR36 ;  /* 0x0000002400147c82 */ /* 0x000fe20008000000 */
[----:B------:R-:W-:Y:S01]  /*1f70*/  UMOV UR12, UR36 ;  /* 0x00000024000c7c82 */ /* 0x000fe20008000000 */
[----:B------:R-:W-:Y:S01]  /*1f80*/  UMOV UR9, UR17 ;  /* 0x0000001100097c82 */ /* 0x000fe20008000000 */
[----:B------:R-:W-:Y:S01]  /*1f90*/  UMOV UR10, UR18 ;  /* 0x00000012000a7c82 */ /* 0x000fe20008000000 */
[----:B------:R4:W-:Y:S01]  /*1fa0*/  UTMALDG.3D.2CTA [UR16], [UR32], desc[UR28] ;  /* 0x00001c10200075b4 */ /* 0x0009e20008211000 */
[----:B------:R-:W-:Y:S01]  /*1fb0*/  UIADD3 UR25, UPT, UPT, UR25, 0x1, URZ ;  /* 0x0000000119197890 */ /* 0x000fe2000fffe0ff */
[----:B------:R-:W-:-:S03]  /*1fc0*/  UMOV UR27, UR23 ;  /* 0x00000017001b7c82 */ /* 0x000fc60008000000 */
[----:B------:R-:W-:Y:S01]  /*1fd0*/  UISETP.NE.AND UP0, UPT, UR25, UR26, UPT ;  /* 0x0000001a1900728c */ /* 0x000fe2000bf05270 */
[----:B------:R4:W-:Y:S08]  /*1fe0*/  UTMALDG.3D.2CTA [UR8], [UR30], desc[UR28] ;  /* 0x00001c081e0075b4 */ /* 0x0009f00008211000 */
[----:B----4-:R-:W-:Y:S05]  /*1ff0*/  BRA.U UP0, `(.L_x_38) ;  /* 0xfffffffd00487547 */ /* 0x010fea000b83ffff */
.L_x_32:
[C---:B-1----:R-:W-:Y:S01]  /*2000*/  LEA R2, R14.reuse, UR6, 0x3 ;  /* 0x000000060e027c11 */ /* 0x042fe2000f8e18ff */
[----:B------:R-:W-:Y:S01]  /*2010*/  NOP ;  /* 0x0000000000007918 */ /* 0x000fe20000000000 */
[----:B--2---:R-:W-:Y:S02]  /*2020*/  SHF.L.U32 R3, R13, 0x1f, RZ ;  /* 0x0000001f0d037819 */ /* 0x004fe400000006ff */
[----:B------:R-:W-:Y:S02]  /*2030*/  LEA R4, R14, UR6, 0x4 ;  /* 0x000000060e047c11 */ /* 0x000fe4000f8e20ff */
[----:B------:R-:W1:Y:S02]  /*2040*/  SYNCS.PHASECHK.TRANS64.TRYWAIT P0, [R2+URZ+0xa0], R3 ;  /* 0x0000a003020075a7 */ /* 0x000e6400080011ff */
[----:B-1----:R-:W-:Y:S05]  /*2050*/  @!P0 BRA `(.L_x_39) ;  /* 0x0000007800ac8947 */ /* 0x002fea0003800000 */
.L_x_147:
[----:B------:R-:W2:Y:S01]  /*2060*/  LDS.128 R4, [R4+0x130] ;  /* 0x0001300004047984 */ /* 0x000ea20000000c00 */
[----:B------:R-:W-:Y:S01]  /*2070*/  ISETP.GE.AND P0, PT, R40, 0x1, PT ;  /* 0x000000012800780c */ /* 0x000fe20003f06270 */
[----:B-1----:R-:W-:Y:S01]  /*2080*/  VIADD R2, R2, 0xb0 ;  /* 0x000000b002027836 */ /* 0x002fe20000000000 */
[----:B------:R-:W-:Y:S01]  /*2090*/  @!PT LDS RZ, [RZ] ;  /* 0x00000000fffff984 */ /* 0x000fe20000000800 */
[----:B------:R-:W-:Y:S01]  /*20a0*/  @!PT LDS RZ, [RZ] ;  /* 0x00000000fffff984 */ /* 0x000fe20000000800 */
[----:B------:R-:W-:Y:S01]  /*20b0*/  @!PT LDS RZ, [RZ] ;  /* 0x00000000fffff984 */ /* 0x000fe20000000800 */
[----:B------:R-:W-:Y:S01]  /*20c0*/  @!PT LDS RZ, [RZ] ;  /* 0x00000000fffff984 */ /* 0x000fe20000000800 */
[----:B------:R1:W-:Y:S06]  /*20d0*/  MEMBAR.ALL.CTA ;  /* 0x0000000000007992 */ /* 0x0003ec0000008000 */
[----:B-1----:R-:W1:Y:S01]  /*20e0*/  FENCE.VIEW.ASYNC.S ;  /* 0x00000000000073c6 */ /* 0x002e620000000000 */
[----:B------:R-:W-:-:S04]  /*20f0*/  PRMT R2, RZ, 0x654, R2 ;  /* 0x00000654ff027816 */ /* 0x000fc80000000002 */
[----:B-1----:R1:W-:Y:S01]  /*2100*/  SYNCS.ARRIVE.TRANS64.RED.A1T0 RZ, [R2+URZ], RZ ;  /* 0x000000ff02ff79a7 */ /* 0x0023e200081004ff */
[----:B--2---:R-:W-:-:S13]  /*2110*/  LOP3.LUT P2, RZ, R6, 0x1, RZ, 0xc0, !PT ;  /* 0x0000000106ff7812 */ /* 0x004fda000784c0ff */
[----:B------:R-:W-:Y:S01]  /*2120*/  @P2 SHF.R.U32.HI R3, RZ, 0x10, R5 ;  /* 0x00000010ff032819 */ /* 0x000fe20000011605 */
[----:B------:R-:W-:Y:S01]  /*2130*/  VOTEU.ANY UP0, P2 ;  /* 0x0000000000ff7886 */ /* 0x000fe20001000100 */
[----:B------:R-:W-:Y:S02]  /*2140*/  @P2 MOV R11, R4 ;  /* 0x00000004000b2202 */ /* 0x000fe40000000f00 */
[----:B------:R-:W-:Y:S02]  /*2150*/  @P2 R2UR.BROADCAST UR8, R3 ;  /* 0x00000000030822ca */ /* 0x000fe400008e0000 */
[----:B------:R-:W-:-:S11]  /*2160*/  @P2 LOP3.LUT R8, R5, 0xffff, RZ, 0xc0, !PT ;  /* 0x0000ffff05082812 */ /* 0x000fd600078ec0ff */
[----:B------:R-:W-:Y:S01]  /*2170*/  @UP0 UMOV UR36, UR8 ;  /* 0x0000000800240c82 */ /* 0x000fe20008000000 */
[----:B-1----:R-:W-:Y:S05]  /*2180*/  @!P0 BRA `(.L_x_40) ;  /* 0x0000000000b88947 */ /* 0x002fea0003800000 */
[----:B------:R-:W3:Y:S01]  /*2190*/  LDC.64 R4, c[0x0][0xb18] ;  /* 0x0002c600ff047b82 */ /* 0x000ee20000000a00 */
[----:B------:R-:W-:-:S07]  /*21a0*/  ISETP.NE.AND P3, PT, R40, 0x1, PT ;  /* 0x000000012800780c */ /* 0x000fce0003f65270 */
[----:B------:R-:W1:Y:S08]  /*21b0*/  LDC.64 R6, c[0x0][0xb10] ;  /* 0x0002c400ff067b82 */ /* 0x000e700000000a00 */
[----:B------:R-:W2:Y:S08]  /*21c0*/  LDC R18, c[0x0][0xb20] ;  /* 0x0002c800ff127b82 */ /* 0x000eb00000000800 */
[----:B------:R-:W4:Y:S01]  /*21d0*/  LDC R20, c[0x0][0xb0c] ;  /* 0x0002c300ff147b82 */ /* 0x000f220000000800 */
[----:B---3--:R-:W-:Y:S01]  /*21e0*/  IMAD.HI.U32 R19, R0, R5, RZ ;  /* 0x0000000500137227 */ /* 0x008fe200078e00ff */
[----:B------:R-:W-:-:S03]  /*21f0*/  ISETP.NE.AND P0, PT, R4, 0x1, PT ;  /* 0x000000010400780c */ /* 0x000fc60003f05270 */
[----:B------:R-:W-:-:S03]  /*2200*/  IMAD.HI.U32 R5, R8, R5, RZ ;  /* 0x0000000508057227 */ /* 0x000fc600078e00ff */
[----:B------:R-:W3:Y:S01]  /*2210*/  LDC.64 R2, c[0x0][0xb28] ;  /* 0x0002ca00ff027b82 */ /* 0x000ee20000000a00 */
[----:B-1----:R-:W-:-:S04]  /*2220*/  IMAD.HI.U32 R22, R9, R6, RZ ;  /* 0x0000000609167227 */ /* 0x002fc800078e00ff */
[----:B------:R-:W-:Y:S01]  /*2230*/  IMAD.HI.U32 R24, R11, R6, RZ ;  /* 0x000000060b187227 */ /* 0x000fe200078e00ff */
[----:B------:R-:W-:Y:S02]  /*2240*/  SHF.R.U32.HI R22, RZ, R7, R22 ;  /* 0x00000007ff167219 */ /* 0x000fe40000011616 */
[-C--:B--2---:R-:W-:Y:S02]  /*2250*/  SHF.R.U32.HI R19, RZ, R18.reuse, R19 ;  /* 0x00000012ff137219 */ /* 0x084fe40000011613 */
[----:B------:R-:W-:Y:S02]  /*2260*/  SHF.R.U32.HI R5, RZ, R18, R5 ;  /* 0x00000012ff057219 */ /* 0x000fe40000011605 */
[----:B------:R-:W-:Y:S02]  /*2270*/  SEL R19, R0, R19, !P0 ;  /* 0x0000001300137207 */ /* 0x000fe40004000000 */
[----:B------:R-:W-:Y:S02]  /*2280*/  SHF.R.U32.HI R24, RZ, R7, R24 ;  /* 0x00000007ff187219 */ /* 0x000fe40000011618 */
[----:B----4-:R-:W-:-:S02]  /*2290*/  ISETP.NE.AND P1, PT, R20, 0x1, PT ;  /* 0x000000011400780c */ /* 0x010fc40003f25270 */
[----:B------:R-:W-:Y:S02]  /*22a0*/  SEL R5, R8, R5, !P0 ;  /* 0x0000000508057207 */ /* 0x000fe40004000000 */
[----:B------:R-:W-:Y:S02]  /*22b0*/  SEL R21, R9, R22, !P1 ;  /* 0x0000001609157207 */ /* 0x000fe40004800000 */
[----:B------:R-:W-:Y:S01]  /*22c0*/  SEL R7, R11, R24, !P1 ;  /* 0x000000180b077207 */ /* 0x000fe20004800000 */
[----:B---3--:R-:W-:-:S04]  /*22d0*/  IMAD.HI.U32 R22, R19, R2, RZ ;  /* 0x0000000213167227 */ /* 0x008fc800078e00ff */
[----:B------:R-:W-:Y:S01]  /*22e0*/  IMAD.HI.U32 R6, R21, R2, RZ ;  /* 0x0000000215067227 */ /* 0x000fe200078e00ff */
[----:B------:R-:W-:-:S04]  /*22f0*/  @P3 SHF.R.U32.HI R19, RZ, R3, R22 ;  /* 0x00000003ff133219 */ /* 0x000fc80000011616 */
[----:B------:R-:W-:Y:S01]  /*2300*/  @P3 SHF.R.U32.HI R21, RZ, R3, R6 ;  /* 0x00000003ff153219 */ /* 0x000fe20000011606 */
[----:B------:R-:W-:-:S04]  /*2310*/  IMAD R19, R40, R19, RZ ;  /* 0x0000001328137224 */ /* 0x000fc800078e02ff */
[----:B------:R-:W-:Y:S01]  /*2320*/  IMAD R6, R40, R21, RZ ;  /* 0x0000001528067224 */ /* 0x000fe200078e02ff */
[C---:B------:R-:W-:Y:S02]  /*2330*/  ISETP.GE.AND P0, PT, R5.reuse, R19, PT ;  /* 0x000000130500720c */ /* 0x040fe40003f06270 */
[----:B------:R-:W-:Y:S02]  /*2340*/  IADD3 R19, PT, PT, -R5, RZ, RZ ;  /* 0x000000ff05137210 */ /* 0x000fe40007ffe1ff */
[----:B------:R-:W-:Y:S01]  /*2350*/  ISETP.GE.OR P0, PT, R7, R6, P0 ;  /* 0x000000060700720c */ /* 0x000fe20000706670 */
[----:B------:R-:W-:-:S04]  /*2360*/  IMAD.HI.U32 R6, R5, R2, RZ ;  /* 0x0000000205067227 */ /* 0x000fc800078e00ff */
[----:B------:R-:W-:Y:S01]  /*2370*/  IMAD R8, R4, R19, R8 ;  /* 0x0000001304087224 */ /* 0x000fe200078e0208 */
[----:B------:R-:W-:-:S04]  /*2380*/  SHF.R.U32.HI R6, RZ, R3, R6 ;  /* 0x00000003ff067219 */ /* 0x000fc80000011606 */
[----:B------:R-:W-:-:S03]  /*2390*/  SEL R6, R5, R6, !P3 ;  /* 0x0000000605067207 */ /* 0x000fc60005800000 */
[----:B------:R-:W-:-:S04]  /*23a0*/  @!P0 IMAD.HI.U32 R18, R7, R2, RZ ;  /* 0x0000000207128227 */ /* 0x000fc800078e00ff */
[----:B------:R-:W-:Y:S01]  /*23b0*/  IMAD.MOV R2, RZ, RZ, -R6 ;  /* 0x000000ffff027224 */ /* 0x000fe200078e0a06 */
[----:B------:R-:W-:-:S03]  /*23c0*/  @!P0 SHF.R.U32.HI R18, RZ, R3, R18 ;  /* 0x00000003ff128219 */ /* 0x000fc60000011612 */
[----:B------:R-:W-:Y:S01]  /*23d0*/  IMAD R2, R40, R2, R5 ;  /* 0x0000000228027224 */ /* 0x000fe200078e0205 */
        /* <DEDUP_REMOVED lines=9> */
.L_x_40:
[----:B------:R-:W1:Y:S02]  /*2470*/  LDCU UR8, c[0x0][0xb30] ;  /* 0x00016600ff0877ac */ /* 0x000e640008000800 */
[----:B-1----:R-:W-:-:S09]  /*2480*/  UISETP.NE.AND UP0, UPT, UR8, 0x1, UPT ;  /* 0x000000010800788c */ /* 0x002fd2000bf05270 */
[----:B------:R-:W-:Y:S05]  /*2490*/  BRA.U UP0, `(.L_x_41) ;  /* 0x0000000100407547 */ /* 0x000fea000b800000 */
[----:B------:R-:W1:Y:S08]  /*24a0*/  LDC.64 R4, c[0x0][0xb10] ;  /* 0x0002c400ff047b82 */ /* 0x000e700000000a00 */
[----:B------:R-:W2:Y:S08]  /*24b0*/  LDC.64 R2, c[0x0][0xb18] ;  /* 0x0002c600ff027b82 */ /* 0x000eb00000000a00 */
[----:B------:R-:W4:Y:S08]  /*24c0*/  LDC R6, c[0x0][0xb20] ;  /* 0x0002c800ff067b82 */ /* 0x000f300000000800 */
[----:B------:R-:W3:Y:S01]  /*24d0*/  LDC R18, c[0x0][0xb0c] ;  /* 0x0002c300ff127b82 */ /* 0x000ee20000000800 */
[----:B-1----:R-:W-:-:S05]  /*24e0*/  IMAD.HI.U32 R4, R11, R4, RZ ;  /* 0x000000040b047227 */ /* 0x002fca00078e00ff */
[----:B------:R-:W-:Y:S01]  /*24f0*/  SHF.R.U32.HI R4, RZ, R5, R4 ;  /* 0x00000005ff047219 */ /* 0x000fe20000011604 */
[----:B--2---:R-:W-:Y:S01]  /*2500*/  IMAD.HI.U32 R3, R8, R3, RZ ;  /* 0x0000000308037227 */ /* 0x004fe200078e00ff */
[----:B------:R-:W-:-:S04]  /*2510*/  ISETP.NE.AND P0, PT, R2, 0x1, PT ;  /* 0x000000010200780c */ /* 0x000fc80003f05270 */
[----:B----4-:R-:W-:-:S04]  /*2520*/  SHF.R.U32.HI R3, RZ, R6, R3 ;  /* 0x00000006ff037219 */ /* 0x010fc80000011603 */
[----:B------:R-:W-:Y:S02]  /*2530*/  SEL R3, R8, R3, !P0 ;  /* 0x0000000308037207 */ /* 0x000fe40004000000 */
[----:B---3--:R-:W-:-:S04]  /*2540*/  ISETP.NE.AND P1, PT, R18, 0x1, PT ;  /* 0x000000011200780c */ /* 0x008fc80003f25270 */
[----:B------:R-:W-:-:S05]  /*2550*/  SEL R4, R11, R4, !P1 ;  /* 0x000000040b047207 */ /* 0x000fca0004800000 */
[----:B------:R-:W-:Y:S02]  /*2560*/  IMAD.IADD R5, R3, 0x1, -R4 ;  /* 0x0000000103057824 */ /* 0x000fe400078e0a04 */
[----:B------:R-:W-:Y:S02]  /*2570*/  IMAD.IADD R3, R4, 0x1, -R3 ;  /* 0x0000000104037824 */ /* 0x000fe400078e0a03 */
[----:B------:R-:W-:Y:S02]  /*2580*/  IMAD R11, R5, R18, R11 ;  /* 0x00000012050b7224 */ /* 0x000fe400078e020b */
[----:B------:R-:W-:-:S07]  /*2590*/  IMAD R8, R3, R2, R8 ;  /* 0x0000000203087224 */ /* 0x000fce00078e0208 */
.L_x_41:
[----:B------:R-:W-:Y:S01]  /*25a0*/  VIADD R14, R14, 0x1 ;  /* 0x000000010e0e7836 */ /* 0x000fe20000000000 */
[----:B------:R-:W-:Y:S01]  /*25b0*/  PLOP3.LUT P1, PT, PT, PT, PT, 0x80, 0x8 ;  /* 0x000000000008781c */ /* 0x000fe20003f2f070 */
[----:B------:R-:W-:Y:S02]  /*25c0*/  IMAD.IADD R21, R11, 0x1, R90 ;  /* 0x000000010b157824 */ /* 0x000fe400078e025a */
[----:B------:R-:W-:Y:S01]  /*25d0*/  IMAD.IADD R20, R8, 0x1, R83 ;  /* 0x0000000108147824 */ /* 0x000fe200078e0253 */
[----:B------:R-:W-:-:S04]  /*25e0*/  ISETP.NE.AND P0, PT, R14, 0x2, PT ;  /* 0x000000020e00780c */ /* 0x000fc80003f05270 */
[----:B------:R-:W-:Y:S02]  /*25f0*/  SEL R2, RZ, 0x1, P0 ;  /* 0x00000001ff027807 */ /* 0x000fe40000000000 */
[----:B------:R-:W-:Y:S02]  /*2600*/  SEL R14, R14, RZ, P0 ;  /* 0x000000ff0e0e7207 */ /* 0x000fe40000000000 */
[----:B------:R-:W-:Y:S01]  /*2610*/  LOP3.LUT R13, R13, R2, RZ, 0x3c, !PT ;  /* 0x000000020d0d7212 */ /* 0x000fe200078e3cff */
[----:B------:R-:W-:Y:S06]  /*2620*/  @P2 BRA `(.L_x_42) ;  /* 0xfffffff000582947 */ /* 0x000fec000383ffff */
[----:B------:R-:W-:Y:S01]  /*2630*/  UIADD3 UR6, UPT, UPT, UR6, 0x28, URZ ;  /* 0x0000002806067890 */ /* 0x000fe2000fffe0ff */
[----:B------:R-:W-:-:S03]  /*2640*/  SHF.L.U32 R3, R15, 0x1f, RZ ;  /* 0x0000001f0f037819 */ /* 0x000fc600000006ff */
[----:B------:R-:W-:-:S09]  /*2650*/  ULEA UR4, UR23, UR6, 0x3 ;  /* 0x0000000617047291 */ /* 0x000fd2000f8e18ff */
[----:B------:R-:W1:Y:S02]  /*2660*/  SYNCS.PHASECHK.TRANS64.TRYWAIT P0, [UR4], R3 ;  /* 0x00000003ff0075a7 */ /* 0x000e640008001104 */
[----:B-1----:R-:W-:Y:S05]  /*2670*/  @!P0 BRA `(.L_x_43) ;  /* 0x0000007400388947 */ /* 0x002fea0003800000 */
.L_x_149:
[----:B------:R-:W-:-:S04]  /*2680*/  UIADD3 UR5, UPT, UPT, UR23, 0x1, URZ ;  /* 0x0000000117057890 */ /* 0x000fc8000fffe0ff */
[----:B------:R-:W-:-:S04]  /*2690*/  UISETP.NE.AND UP0, UPT, UR5, 0x5, UPT ;  /* 0x000000050500788c */ /* 0x000fc8000bf05270 */
[----:B------:R-:W-:Y:S02]  /*26a0*/  USEL UR7, URZ, 0x1, UP0 ;  /* 0x00000001ff077887 */ /* 0x000fe40008000000 */
[----:B------:R-:W-:-:S04]  /*26b0*/  USEL UR5, UR5, URZ, UP0 ;  /* 0x000000ff05057287 */ /* 0x000fc80008000000 */
[----:B------:R-:W-:Y:S01]  /*26c0*/  ULEA UR4, UR5, UR6, 0x3 ;  /* 0x0000000605047291 */ /* 0x000fe2000f8e18ff */
[----:B------:R-:W-:-:S04]  /*26d0*/  LOP3.LUT R2, R15, UR7, RZ, 0x3c, !PT ;  /* 0x000000070f027c12 */ /* 0x000fc8000f8e3cff */
[----:B-1----:R-:W-:-:S04]  /*26e0*/  SHF.L.U32 R3, R2, 0x1f, RZ ;  /* 0x0000001f02037819 */ /* 0x002fc800000006ff */
[----:B------:R-:W1:Y:S02]  /*26f0*/  SYNCS.PHASECHK.TRANS64.TRYWAIT P0, [UR4], R3 ;  /* 0x00000003ff0075a7 */ /* 0x000e640008001104 */
[----:B-1----:R-:W-:Y:S05]  /*2700*/  @!P0 BRA `(.L_x_44) ;  /* 0x00000074002c8947 */ /* 0x002fea0003800000 */
.L_x_151:
        /* <DEDUP_REMOVED lines=9> */
.L_x_153:
        /* <DEDUP_REMOVED lines=9> */
.L_x_155:
[----:B------:R-:W-:-:S04]  /*2830*/  UIADD3 UR5, UPT, UPT, UR5, 0x1, URZ ;  /* 0x0000000105057890 */ /* 0x000fc8000fffe0ff */
[----:B------:R-:W-:-:S04]  /*2840*/  UISETP.NE.AND UP0, UPT, UR5, 0x5, UPT ;  /* 0x000000050500788c */ /* 0x000fc8000bf05270 */
[----:B------:R-:W-:Y:S02]  /*2850*/  USEL UR4, URZ, 0x1, UP0 ;  /* 0x00000001ff047887 */ /* 0x000fe40008000000 */
[----:B------:R-:W-:-:S04]  /*2860*/  USEL UR5, UR5, URZ, UP0 ;  /* 0x000000ff05057287 */ /* 0x000fc80008000000 */
[----:B------:R-:W-:Y:S01]  /*2870*/  ULEA UR5, UR5, UR6, 0x3 ;  /* 0x0000000605057291 */ /* 0x000fe2000f8e18ff */
[----:B-1----:R-:W-:-:S04]  /*2880*/  LOP3.LUT R3, R2, UR4, RZ, 0x3c, !PT ;  /* 0x0000000402037c12 */ /* 0x002fc8000f8e3cff */
[----:B------:R-:W-:Y:S01]  /*2890*/  SHF.L.U32 R3, R3, 0x1f, RZ ;  /* 0x0000001f03037819 */ /* 0x000fe200000006ff */
[----:B---3--:R-:W-:-:S07]  /*28a0*/  IMAD.U32 R0, RZ, RZ, UR5 ;  /* 0x00000005ff007e24 */ /* 0x008fce000f8e00ff */
.L_x_47:
[----:B-1----:R1:W2:Y:S02]  /*28b0*/  SYNCS.PHASECHK.TRANS64.TRYWAIT P0, [R0+URZ], R3 ;  /* 0x00000003000075a7 */ /* 0x0022a400080011ff */
[----:B--2---:R-:W-:Y:S05]  /*28c0*/  @!P0 NANOSLEEP.SYNCS 0x989680 ;  /* 0x009896800000895d */ /* 0x004fea0003900000 */
[----:B------:R-:W2:Y:S02]  /*28d0*/  @!P0 SYNCS.PHASECHK.TRANS64 P0, [R0+URZ], R3 ;  /* 0x00000003000085a7 */ /* 0x000ea400080010ff */
[----:B--2---:R-:W-:Y:S05]  /*28e0*/  @P0 EXIT ;  /* 0x000000000000094d */ /* 0x004fea0003800000 */
[----:B------:R-:W-:Y:S05]  /*28f0*/  BRA `(.L_x_47) ;  /* 0xfffffffc00ec7947 */ /* 0x000fea000383ffff */
.L_x_22:
[----:B------:R-:W-:-:S04]  /*2900*/  UISETP.NE.AND UP1, UPT, UR37, URZ, UPT ;  /* 0x000000ff2500728c */ /* 0x000fc8000bf25270 */
[----:B------:R-:W-:-:S09]  /*2910*/  UISETP.NE.OR UP1, UPT, UR10, 0x1, UP1 ;  /* 0x000000010a00788c */ /* 0x000fd20008f25670 */
[----:B------:R-:W-:Y:S05]  /*2920*/  BRA.U UP1, `(.L_x_48) ;  /* 0x00000005014c7547 */ /* 0x000fea000b800000 */
[----:B------:R-:W-:Y:S01]  /*2930*/  HFMA2 R11, -RZ, RZ, 0, 0 ;  /* 0x00000000ff0b7431 */ /* 0x000fe200000001ff */
[----:B------:R-:W-:Y:S01]  /*2940*/  ISETP.GE.U32.AND P2, PT, R10, 0x2, PT ;  /* 0x000000020a00780c */ /* 0x000fe20003f46070 */
[----:B------:R-:W-:Y:S01]  /*2950*/  IMAD.MOV.U32 R12, RZ, RZ, 0x1 ;  /* 0x00000001ff0c7424 */ /* 0x000fe200078e00ff */
[----:B------:R-:W-:Y:S01]  /*2960*/  CS2R R8, SRZ ;  /* 0x0000000000087805 */ /* 0x000fe2000001ff00 */
[----:B------:R-:W-:Y:S01]  /*2970*/  IMAD.MOV.U32 R3, RZ, RZ, RZ ;  /* 0x000000ffff037224 */ /* 0x000fe200078e00ff */
[----:B------:R-:W-:Y:S01]  /*2980*/  UMOV UR4, 0x400 ;  /* 0x0000040000047882 */ /* 0x000fe20000000000 */
[----:B------:R-:W-:Y:S01]  /*2990*/  UMOV UR6, URZ ;  /* 0x000000ff00067c82 */ /* 0x000fe20008000000 */
[----:B------:R-:W-:-:S12]  /*29a0*/  ULEA UR37, UR37, UR4, 0x18 ;  /* 0x0000000425257291 */ /* 0x000fd8000f8ec0ff */
.L_x_52:
[----:B------:R-:W-:Y:S02]  /*29b0*/  LEA R0, R3, UR37, 0x3 ;  /* 0x0000002503007c11 */ /* 0x000fe4000f8e18ff */
[----:B------:R-:W-:-:S03]  /*29c0*/  SHF.L.U32 R5, R8, 0x1f, RZ ;  /* 0x0000001f08057819 */ /* 0x000fc600000006ff */
[----:B------:R-:W-:Y:S01]  /*29d0*/  VIADD R4, R0, 0x110 ;  /* 0x0000011000047836 */ /* 0x000fe20000000000 */
[----:B------:R-:W1:Y:S02]  /*29e0*/  SYNCS.PHASECHK.TRANS64.TRYWAIT P0, [R0+URZ+0x100], R5 ;  /* 0x00010005000075a7 */ /* 0x000e6400080011ff */
[----:B-1----:R-:W-:Y:S05]  /*29f0*/  @!P0 BRA `(.L_x_49) ;  /* 0x0000007000b88947 */ /* 0x002fea0003800000 */
.L_x_156:
[----:B------:R-:W-:Y:S01]  /*2a00*/  ULEA UR5, UR6, UR37, 0x3 ;  /* 0x0000002506057291 */ /* 0x000fe2000f8e18ff */
[----:B------:R-:W-:Y:S01]  /*2a10*/  PRMT R4, RZ, 0x654, R4 ;  /* 0x00000654ff047816 */ /* 0x000fe20000000004 */
[----:B-1----:R-:W-:Y:S01]  /*2a20*/  @!P2 IMAD.MOV.U32 R5, RZ, RZ, 0x10 ;  /* 0x00000010ff05a424 */ /* 0x002fe200078e00ff */
[----:B------:R-:W-:Y:S01]  /*2a30*/  SHF.L.U32 R7, R12, 0x1f, RZ ;  /* 0x0000001f0c077819 */ /* 0x000fe200000006ff */
[----:B------:R-:W-:Y:S01]  /*2a40*/  UIADD3 UR4, UPT, UPT, UR5, 0xa0, URZ ;  /* 0x000000a005047890 */ /* 0x000fe2000fffe0ff */
[----:B------:R1:W-:Y:S05]  /*2a50*/  SYNCS.ARRIVE.TRANS64.RED.A1T0 RZ, [R4+URZ], RZ ;  /* 0x000000ff04ff79a7 */ /* 0x0003ea00081004ff */
[----:B------:R-:W-:Y:S01]  /*2a60*/  IMAD.U32 R13, RZ, RZ, UR4 ;  /* 0x00000004ff0d7e24 */ /* 0x000fe2000f8e00ff */
[----:B------:R-:W2:Y:S04]  /*2a70*/  SYNCS.PHASECHK.TRANS64.TRYWAIT P0, [UR5+0xb0], R7 ;  /* 0x0000b007ff0075a7 */ /* 0x000ea80008001105 */
[----:B------:R-:W-:Y:S01]  /*2a80*/  PRMT R13, R10, 0x654, R13 ;  /* 0x000006540a0d7816 */ /* 0x000fe2000000000d */
[----:B-12---:R-:W-:Y:S06]  /*2a90*/  @!P0 BRA `(.L_x_50) ;  /* 0x0000007000a48947 */ /* 0x006fec0003800000 */
.L_x_158:
[----:B------:R-:W-:Y:S01]  /*2aa0*/  ULEA UR4, UR6, UR37, 0x4 ;  /* 0x0000002506047291 */ /* 0x000fe2000f8e20ff */
[----:B------:R-:W-:Y:S01]  /*2ab0*/  SEL R2, R13, R2, !P2 ;  /* 0x000000020d027207 */ /* 0x000fe20005000000 */
[----:B------:R-:W-:Y:S01]  /*2ac0*/  UIADD3 UR5, UPT, UPT, UR5, 0xa0, URZ ;  /* 0x000000a005057890 */ /* 0x000fe2000fffe0ff */
[----:B-1----:R-:W-:Y:S01]  /*2ad0*/  LEA R0, R11, UR37, 0x3 ;  /* 0x000000250b007c11 */ /* 0x002fe2000f8e18ff */
[----:B------:R-:W-:Y:S01]  /*2ae0*/  UIADD3 UR4, UPT, UPT, UR4, 0x130, URZ ;  /* 0x0000013004047890 */ /* 0x000fe2000fffe0ff */
[----:B------:R1:W-:Y:S01]  /*2af0*/  @!P2 SYNCS.ARRIVE.TRANS64.RED RZ, [R2+URZ], R5 ;  /* 0x0000000502ffa9a7 */ /* 0x0003e200080004ff */
[----:B------:R-:W-:Y:S01]  /*2b00*/  UIADD3 UR6, UPT, UPT, UR6, 0x1, URZ ;  /* 0x0000000106067890 */ /* 0x000fe2000fffe0ff */
[----:B------:R-:W-:-:S03]  /*2b10*/  VIADD R3, R3, 0x1 ;  /* 0x0000000103037836 */ /* 0x000fc60000000000 */
[----:B------:R-:W-:Y:S02]  /*2b20*/  UISETP.NE.AND UP0, UPT, UR6, 0x2, UPT ;  /* 0x000000020600788c */ /* 0x000fe4000bf05270 */
[----:B------:R-:W-:Y:S01]  /*2b30*/  ISETP.NE.AND P0, PT, R3, 0x2, PT ;  /* 0x000000020300780c */ /* 0x000fe20003f05270 */
[----:B------:R-:W-:Y:S06]  /*2b40*/  UGETNEXTWORKID.BROADCAST [UR4], [UR5] ;  /* 0x00000000040073ca */ /* 0x000fec0008000100 */
[----:B------:R-:W-:Y:S02]  /*2b50*/  USEL UR4, URZ, 0x1, UP0 ;  /* 0x00000001ff047887 */ /* 0x000fe40008000000 */
[----:B------:R-:W-:-:S04]  /*2b60*/  USEL UR6, UR6, URZ, UP0 ;  /* 0x000000ff06067287 */ /* 0x000fc80008000000 */
[----:B------:R-:W-:Y:S02]  /*2b70*/  LOP3.LUT R12, R12, UR4, RZ, 0x3c, !PT ;  /* 0x000000040c0c7c12 */ /* 0x000fe4000f8e3cff */
[----:B-1----:R-:W-:-:S04]  /*2b80*/  SHF.L.U32 R5, R9, 0x1f, RZ ;  /* 0x0000001f09057819 */ /* 0x002fc800000006ff */
[----:B------:R-:W1:Y:S02]  /*2b90*/  SYNCS.PHASECHK.TRANS64.TRYWAIT P1, [R0+URZ+0xa0], R5 ;  /* 0x0000a005000075a7 */ /* 0x000e6400080211ff */
[----:B-1----:R-:W-:Y:S05]  /*2ba0*/  @!P1 BRA `(.L_x_51) ;  /* 0x0000007000789947 */ /* 0x002fea0003800000 */
.L_x_159:
[----:B------:R-:W-:Y:S01]  /*2bb0*/  LEA R4, R11, UR37, 0x4 ;  /* 0x000000250b047c11 */ /* 0x000fe2000f8e20ff */
[----:B-1----:R-:W-:Y:S01]  /*2bc0*/  VIADD R0, R0, 0xb0 ;  /* 0x000000b000007836 */ /* 0x002fe20000000000 */
[----:B------:R-:W-:Y:S01]  /*2bd0*/  SEL R3, R3, RZ, P0 ;  /* 0x000000ff03037207 */ /* 0x000fe20000000000 */
[----:B------:R-:W-:-:S03]  /*2be0*/  VIADD R11, R11, 0x1 ;  /* 0x000000010b0b7836 */ /* 0x000fc60000000000 */
[----:B------:R-:W1:Y:S01]  /*2bf0*/  LDS.128 R4, [R4+0x130] ;  /* 0x0001300004047984 */ /* 0x000e620000000c00 */
[----:B------:R-:W-:Y:S02]  /*2c00*/  PRMT R0, RZ, 0x654, R0 ;  /* 0x00000654ff007816 */ /* 0x000fe40000000000 */
[C---:B------:R-:W-:Y:S01]  /*2c10*/  ISETP.NE.AND P1, PT, R11.reuse, 0x2, PT ;  /* 0x000000020b00780c */ /* 0x040fe20003f25270 */
[----:B------:R-:W-:Y:S01]  /*2c20*/  @!PT LDS RZ, [RZ] ;  /* 0x00000000fffff984 */ /* 0x000fe20000000800 */
[----:B------:R-:W-:Y:S01]  /*2c30*/  @!PT LDS RZ, [RZ] ;  /* 0x00000000fffff984 */ /* 0x000fe20000000800 */
[----:B------:R-:W-:Y:S01]  /*2c40*/  @!PT LDS RZ, [RZ] ;  /* 0x00000000fffff984 */ /* 0x000fe20000000800 */
[----:B------:R-:W-:Y:S01]  /*2c50*/  @!PT LDS RZ, [RZ] ;  /* 0x00000000fffff984 */ /* 0x000fe20000000800 */
[----:B------:R2:W-:Y:S06]  /*2c60*/  MEMBAR.ALL.CTA ;  /* 0x0000000000007992 */ /* 0x0005ec0000008000 */
[----:B--2---:R-:W2:Y:S01]  /*2c70*/  FENCE.VIEW.ASYNC.S ;  /* 0x00000000000073c6 */ /* 0x004ea20000000000 */
[----:B------:R-:W-:Y:S01]  /*2c80*/  SEL R11, R11, RZ, P1 ;  /* 0x000000ff0b0b7207 */ /* 0x000fe20000800000 */
[----:B--2---:R2:W-:Y:S01]  /*2c90*/  SYNCS.ARRIVE.TRANS64.RED.A1T0 RZ, [R0+URZ], RZ ;  /* 0x000000ff00ff79a7 */ /* 0x0045e200081004ff */
[----:B-1----:R-:W-:-:S02]  /*2ca0*/  LOP3.LUT P3, RZ, R6, 0x1, RZ, 0xc0, !PT ;  /* 0x0000000106ff7812 */ /* 0x002fc4000786c0ff */
[----:B------:R-:W-:-:S04]  /*2cb0*/  SEL R5, RZ, 0x1, P0 ;  /* 0x00000001ff057807 */ /* 0x000fc80000000000 */
[----:B------:R-:W-:Y:S02]  /*2cc0*/  LOP3.LUT R8, R8, R5, RZ, 0x3c, !PT ;  /* 0x0000000508087212 */ /* 0x000fe400078e3cff */
[----:B--2---:R-:W-:-:S04]  /*2cd0*/  SEL R0, RZ, 0x1, P1 ;  /* 0x00000001ff007807 */ /* 0x004fc80000800000 */
[----:B------:R-:W-:Y:S01]  /*2ce0*/  LOP3.LUT R9, R9, R0, RZ, 0x3c, !PT ;  /* 0x0000000009097212 */ /* 0x000fe200078e3cff */
[----:B------:R-:W-:Y:S06]  /*2cf0*/  @P3 BRA `(.L_x_52) ;  /* 0xfffffffc002c3947 */ /* 0x000fec000383ffff */
[----:B------:R-:W-:Y:S01]  /*2d00*/  ULEA UR5, UR6, UR37, 0x3 ;  /* 0x0000002506057291 */ /* 0x000fe2000f8e18ff */
[----:B------:R-:W-:-:S08]  /*2d10*/  SHF.L.U32 R3, R12, 0x1f, RZ ;  /* 0x0000001f0c037819 */ /* 0x000fd000000006ff */
[----:B------:R-:W1:Y:S02]  /*2d20*/  SYNCS.PHASECHK.TRANS64 P0, [UR5+0xb0], R3 ;  /* 0x0000b003ff0075a7 */ /* 0x000e640008001005 */
[----:B-1----:R-:W-:Y:S05]  /*2d30*/  @P0 BRA `(.L_x_53) ;  /* 0x0000000000080947 */ /* 0x002fea0003800000 */
[----:B------:R-:W1:Y:S02]  /*2d40*/  SYNCS.PHASECHK.TRANS64.TRYWAIT P0, [UR5+0xb0], R3 ;  /* 0x0000b003ff0075a7 */ /* 0x000e640008001105 */
[----:B-1----:R-:W-:Y:S05]  /*2d50*/  @!P0 BRA `(.L_x_54) ;  /* 0x0000007000208947 */ /* 0x002fea0003800000 */
.L_x_53:
[----:B------:R-:W-:-:S04]  /*2d60*/  UIADD3 UR4, UPT, UPT, UR6, 0x1, URZ ;  /* 0x0000000106047890 */ /* 0x000fc8000fffe0ff */
[----:B------:R-:W-:-:S04]  /*2d70*/  UISETP.NE.AND UP0, UPT, UR4, 0x2, UPT ;  /* 0x000000020400788c */ /* 0x000fc8000bf05270 */
[----:B------:R-:W-:Y:S02]  /*2d80*/  USEL UR7, URZ, 0x1, UP0 ;  /* 0x00000001ff077887 */ /* 0x000fe40008000000 */
[----:B------:R-:W-:-:S04]  /*2d90*/  USEL UR4, UR4, URZ, UP0 ;  /* 0x000000ff04047287 */ /* 0x000fc80008000000 */
[----:B------:R-:W-:Y:S01]  /*2da0*/  ULEA UR4, UR4, UR37, 0x3 ;  /* 0x0000002504047291 */ /* 0x000fe2000f8e18ff */
[----:B-1----:R-:W-:-:S04]  /*2db0*/  LOP3.LUT R3, R12, UR7, RZ, 0x3c, !PT ;  /* 0x000000070c037c12 */ /* 0x002fc8000f8e3cff */
[----:B------:R-:W-:-:S04]  /*2dc0*/  SHF.L.U32 R0, R3, 0x1f, RZ ;  /* 0x0000001f03007819 */ /* 0x000fc800000006ff */
[----:B------:R-:W1:Y:S02]  /*2dd0*/  SYNCS.PHASECHK.TRANS64 P0, [UR4+0xb0], R0 ;  /* 0x0000b000ff0075a7 */ /* 0x000e640008001004 */
[----:B-1----:R-:W-:Y:S05]  /*2de0*/  @P0 EXIT ;  /* 0x000000000000094d */ /* 0x002fea0003800000 */
[----:B------:R-:W-:Y:S02]  /*2df0*/  SHF.L.U32 R3, R3, 0x1f, RZ ;  /* 0x0000001f03037819 */ /* 0x000fe400000006ff */
[----:B------:R-:W-:-:S07]  /*2e00*/  MOV R0, UR4 ;  /* 0x0000000400007c02 */ /* 0x000fce0008000f00 */
.L_x_55:
[----:B-1----:R1:W2:Y:S02]  /*2e10*/  SYNCS.PHASECHK.TRANS64.TRYWAIT P0, [R0+URZ+0xb0], R3 ;  /* 0x0000b003000075a7 */ /* 0x0022a400080011ff */
[----:B--2---:R-:W-:Y:S05]  /*2e20*/  @!P0 NANOSLEEP.SYNCS 0x989680 ;  /* 0x009896800000895d */ /* 0x004fea0003900000 */
[----:B------:R-:W2:Y:S02]  /*2e30*/  @!P0 SYNCS.PHASECHK.TRANS64 P0, [R0+URZ+0xb0], R3 ;  /* 0x0000b003000085a7 */ /* 0x000ea400080010ff */
[----:B--2---:R-:W-:Y:S05]  /*2e40*/  @P0 EXIT ;  /* 0x000000000000094d */ /* 0x004fea0003800000 */
[----:B------:R-:W-:Y:S05]  /*2e50*/  BRA `(.L_x_55) ;  /* 0xfffffffc00ec7947 */ /* 0x000fea000383ffff */
.L_x_48:
[----:B------:R-:W-:Y:S05]  /*2e60*/  BRA.U UP4, `(.L_x_56) ;  /* 0x0000001104a07547 */ /* 0x000fea000b800000 */
[----:B------:R-:W-:Y:S01]  /*2e70*/  UMOV UR6, 0x40 ;  /* 0x0000004000067882 */ /* 0x000fe20000000000 */
[----:B------:R-:W-:Y:S01]  /*2e80*/  NOP ;  /* 0x0000000000007918 */ /* 0x000fe20000000000 */
[----:B------:R-:W-:Y:S01]  /*2e90*/  ULEA UR6, UR37, UR6, 0x18 ;  /* 0x0000000625067291 */ /* 0x000fe2000f8ec0ff */
[----:B------:R-:W-:Y:S02]  /*2ea0*/  UMOV UR7, 0x400 ;  /* 0x0000040000077882 */ /* 0x000fe40000000000 */
[----:B------:R-:W-:-:S06]  /*2eb0*/  ULEA UR37, UR37, UR7, 0x18 ;  /* 0x0000000725257291 */ /* 0x000fcc000f8ec0ff */
[----:B------:R-:W1:Y:S02]  /*2ec0*/  LDS.U8 R2, [UR6+0x1c] ;  /* 0x00001c06ff027984 */ /* 0x000e640008000000 */
[----:B-1----:R-:W-:-:S13]  /*2ed0*/  ISETP.NE.AND P0, PT, R2, RZ, PT ;  /* 0x000000ff0200720c */ /* 0x002fda0003f05270 */
[----:B------:R-:W-:Y:S05]  /*2ee0*/  @P0 BRA `(.L_x_57) ;  /* 0x0000000400080947 */ /* 0x000fea0003800000 */
[----:B------:R-:W-:Y:S02]  /*2ef0*/  UISETP.NE.U32.AND UP0, UPT, UR5, 0x1, UPT ;  /* 0x000000010500788c */ /* 0x000fe4000bf05070 */
[----:B------:R-:W-:-:S07]  /*2f00*/  UIADD3 UR8, UPT, UPT, UR6, 0x8, URZ ;  /* 0x0000000806087890 */ /* 0x000fce000fffe0ff */
[----:B------:R-:W-:Y:S05]  /*2f10*/  BRA.U !UP0, `(.L_x_58) ;  /* 0x00000001089c7547 */ /* 0x000fea000b800000 */
[----:B------:R-:W-:Y:S01]  /*2f20*/  ELECT P0, URZ, PT ;  /* 0x0000000000ff782f */ /* 0x000fe20003800000 */
[----:B------:R-:W-:-:S12]  /*2f30*/  BSSY B0, `(.L_x_58) ;  /* 0x0000025000007945 */ /* 0x000fd80003800000 */
[----:B------:R-:W-:Y:S05]  /*2f40*/  @!P0 BRA `(.L_x_59) ;  /* 0x00000000008c8947 */ /* 0x000fea0003800000 */
[----:B------:R-:W-:-:S05]  /*2f50*/  UMOV UR7, 0x10 ;  /* 0x0000001000077882 */ /* 0x000fca0000000000 */
[----:B------:R-:W-:Y:S04]  /*2f60*/  DEPBAR.LE SB1, 0x36 ;  /* 0x00009d800000791a */ /* 0x000fe80000000000 */
[----:B------:R-:W1:Y:S02]  /*2f70*/  UTCATOMSWS.2CTA.FIND_AND_SET.ALIGN UP1, UR7, UR7 ;  /* 0x00000007000775e3 */ /* 0x000e640008220800 */
[----:B-1----:R-:W-:Y:S01]  /*2f80*/  MOV R11, UR7 ;  /* 0x00000007000b7c02 */ /* 0x002fe20008000f00 */
[----:B------:R-:W-:Y:S06]  /*2f90*/  BRA.U UP1, `(.L_x_60) ;  /* 0x0000000101187547 */ /* 0x000fec000b800000 */
.L_x_61:
[----:B------:R-:W-:Y:S05]  /*2fa0*/  NANOSLEEP 0x64 ;  /* 0x000000640000795d */ /* 0x000fea0003800000 */
[----:B------:R-:W-:-:S05]  /*2fb0*/  UMOV UR7, 0x10 ;  /* 0x0000001000077882 */ /* 0x000fca0000000000 */
[----:B------:R-:W-:Y:S04]  /*2fc0*/  DEPBAR.LE SB1, 0x36 ;  /* 0x00009d800000791a */ /* 0x000fe80000000000 */
[----:B------:R-:W1:Y:S02]  /*2fd0*/  UTCATOMSWS.2CTA.FIND_AND_SET.ALIGN UP1, UR7, UR7 ;  /* 0x00000007000775e3 */ /* 0x000e640008220800 */
[----:B-1----:R-:W-:Y:S01]  /*2fe0*/  MOV R11, UR7 ;  /* 0x00000007000b7c02 */ /* 0x002fe20008000f00 */
[----:B------:R-:W-:Y:S05]  /*2ff0*/  BRA.U !UP1, `(.L_x_61) ;  /* 0xfffffffd09e87547 */ /* 0x000fea000b83ffff */
.L_x_60:
[----:B------:R-:W1:Y:S01]  /*3000*/  LDS R5, [UR6+0x10] ;  /* 0x00001006ff057984 */ /* 0x000e620008000800 */
[----:B------:R-:W-:Y:S01]  /*3010*/  IMAD.U32 R3, RZ, RZ, UR37 ;  /* 0x00000025ff037e24 */ /* 0x000fe2000f8e00ff */
[----:B------:R-:W-:-:S03]  /*3020*/  MOV R2, UR4 ;  /* 0x0000000400027c02 */ /* 0x000fc60008000f00 */
[----:B------:R-:W-:Y:S01]  /*3030*/  VIADD R3, R3, 0x150 ;  /* 0x0000015003037836 */ /* 0x000fe20000000000 */
[----:B-1----:R-:W-:-:S04]  /*3040*/  SHF.L.U32 R5, R5, 0x1f, RZ ;  /* 0x0000001f05057819 */ /* 0x002fc800000006ff */
[----:B------:R-:W1:Y:S02]  /*3050*/  SYNCS.PHASECHK.TRANS64.TRYWAIT P0, [UR6+0x8], R5 ;  /* 0x00000805ff0075a7 */ /* 0x000e640008001106 */
[----:B-1----:R-:W-:Y:S05]  /*3060*/  @P0 BRA `(.L_x_62) ;  /* 0x0000000000080947 */ /* 0x002fea0003800000 */
[----:B------:R-:W1:Y:S02]  /*3070*/  SYNCS.PHASECHK.TRANS64.TRYWAIT P0, [UR6+0x8], R5 ;  /* 0x00000805ff0075a7 */ /* 0x000e640008001106 */
[----:B-1----:R-:W-:Y:S05]  /*3080*/  @!P0 BRA `(.L_x_63) ;  /* 0x0000006c006c8947 */ /* 0x002fea0003800000 */
.L_x_62:
[----:B-1----:R-:W-:Y:S01]  /*3090*/  HFMA2 R4, -RZ, RZ, 0, 5.9604644775390625e-08 ;  /* 0x00000001ff047431 */ /* 0x002fe200000001ff */
[----:B------:R-:W-:Y:S01]  /*30a0*/  UPRMT UR7, UR4, 0x654, UR8 ;  /* 0x0000065404077896 */ /* 0x000fe20008000008 */
[----:B------:R-:W-:Y:S01]  /*30b0*/  IMAD.MOV.U32 R6, RZ, RZ, 0xffff ;  /* 0x0000ffffff067424 */ /* 0x000fe200078e00ff */
[----:B------:R-:W-:Y:S01]  /*30c0*/  PRMT R2, R2, 0x654, R3 ;  /* 0x0000065402027816 */ /* 0x000fe20000000003 */
[----:B------:R-:W-:Y:S02]  /*30d0*/  IMAD.MOV.U32 R5, RZ, RZ, 0x4 ;  /* 0x00000004ff057424 */ /* 0x000fe400078e00ff */
[----:B------:R-:W-:Y:S01]  /*30e0*/  IMAD.SHL.U32 R9, R11, 0x20, RZ ;  /* 0x000000200b097824 */ /* 0x000fe200078e00ff */
[----:B------:R-:W-:Y:S02]  /*30f0*/  MOV R3, UR7 ;  /* 0x0000000700037c02 */ /* 0x000fe40008000f00 */
[-C--:B------:R-:W-:Y:S01]  /*3100*/  SHF.L.U32 R7, R6, R11.reuse, RZ ;  /* 0x0000000b06077219 */ /* 0x080fe200000006ff */
[----:B------:R1:W-:Y:S01]  /*3110*/  SYNCS.ARRIVE.TRANS64.RED RZ, [UR7], R5 ;  /* 0x00000005ffff79a7 */ /* 0x0003e20008000407 */
[----:B------:R-:W-:Y:S01]  /*3120*/  SHF.L.U32 R6, R4, R11, RZ ;  /* 0x0000000b04067219 */ /* 0x000fe200000006ff */
[----:B------:R1:W-:Y:S04]  /*3130*/  STS [UR37+0x150], R9 ;  /* 0x00015009ff007988 */ /* 0x0003e80008000825 */
[----:B------:R1:W-:Y:S04]  /*3140*/  STAS [R2.64], R11 ;  /* 0x0000000b02007dbd */ /* 0x0003e8000c0008ff */
[----:B------:R1:W-:Y:S04]  /*3150*/  ATOMS.OR RZ, [UR6+0x14], R7 ;  /* 0x00001407ffff798c */ /* 0x0003e8000b000006 */
[----:B------:R1:W-:Y:S04]  /*3160*/  ATOMS.OR RZ, [UR6+0x18], R6 ;  /* 0x00001806ffff798c */ /* 0x0003e8000b000006 */
[----:B------:R1:W-:Y:S02]  /*3170*/  ATOMS.XOR RZ, [UR6+0x10], R4 ;  /* 0x00001004ffff798c */ /* 0x0003e4000b800006 */
.L_x_59:
[----:B------:R-:W-:Y:S05]  /*3180*/  BSYNC B0 ;  /* 0x0000000000007941 */ /* 0x000fea0003800000 */
.L_x_58:
[----:B------:R-:W-:Y:S05]  /*3190*/  BRA.U UP0, `(.L_x_64) ;  /* 0x00000001006c7547 */ /* 0x000fea000b800000 */
[----:B------:R-:W-:-:S03]  /*31a0*/  UMOV UR7, 0xffffffff ;  /* 0xffffffff00077882 */ /* 0x000fc60000000000 */
[----:B------:R-:W-:Y:S05]  /*31b0*/  BRA.DIV UR7, `(.L_x_65) ;  /* 0x0000006e07387947 */ /* 0x000fea000b800000 */
[----:B------:R-:W-:-:S13]  /*31c0*/  ELECT P6, URZ, PT ;  /* 0x0000000000ff782f */ /* 0x000fda00038c0000 */
.L_x_163:
[----:B------:R-:W-:Y:S05]  /*31d0*/  @!P6 BRA `(.L_x_64) ;  /* 0x00000000005ce947 */ /* 0x000fea0003800000 */
[----:B-1----:R-:W1:Y:S02]  /*31e0*/  LDS R3, [UR6+0x10] ;  /* 0x00001006ff037984 */ /* 0x002e640008000800 */
[----:B-1----:R-:W-:-:S04]  /*31f0*/  SHF.L.U32 R3, R3, 0x1f, RZ ;  /* 0x0000001f03037819 */ /* 0x002fc800000006ff */
[----:B------:R-:W1:Y:S02]  /*3200*/  SYNCS.PHASECHK.TRANS64.TRYWAIT P0, [UR6+0x8], R3 ;  /* 0x00000803ff0075a7 */ /* 0x000e640008001106 */
[----:B-1----:R-:W-:Y:S05]  /*3210*/  @P0 BRA `(.L_x_66) ;  /* 0x0000000000080947 */ /* 0x002fea0003800000 */
[----:B------:R-:W1:Y:S02]  /*3220*/  SYNCS.PHASECHK.TRANS64.TRYWAIT P0, [UR6+0x8], R3 ;  /* 0x00000803ff0075a7 */ /* 0x000e640008001106 */
[----:B-1----:R-:W-:Y:S05]  /*3230*/  @!P0 BRA `(.L_x_67) ;  /* 0x0000006c00388947 */ /* 0x002fea0003800000 */
.L_x_66:
[----:B------:R-:W2:Y:S01]  /*3240*/  LDS R5, [UR37+0x150] ;  /* 0x00015025ff057984 */ /* 0x000ea20008000800 */
[----:B-1----:R-:W-:Y:S02]  /*3250*/  HFMA2 R2, -RZ, RZ, 0, 5.9604644775390625e-08 ;  /* 0x00000001ff027431 */ /* 0x002fe400000001ff */
[----:B------:R-:W-:Y:S01]  /*3260*/  IMAD.MOV.U32 R3, RZ, RZ, 0xffff ;  /* 0x0000ffffff037424 */ /* 0x000fe200078e00ff */
[----:B------:R-:W-:Y:S01]  /*3270*/  UPRMT UR7, UR4, 0x654, UR8 ;  /* 0x0000065404077896 */ /* 0x000fe20008000008 */
[----:B--2---:R-:W-:-:S03]  /*3280*/  IMAD.SHL.U32 R4, R5, 0x20, RZ ;  /* 0x0000002005047824 */ /* 0x004fc600078e00ff */
[-C--:B------:R-:W-:Y:S02]  /*3290*/  SHF.L.U32 R3, R3, R5.reuse, RZ ;  /* 0x0000000503037219 */ /* 0x080fe400000006ff */
[----:B------:R-:W-:Y:S01]  /*32a0*/  SHF.L.U32 R5, R2, R5, RZ ;  /* 0x0000000502057219 */ /* 0x000fe200000006ff */
[----:B------:R2:W-:Y:S04]  /*32b0*/  STS [UR37+0x150], R4 ;  /* 0x00015004ff007988 */ /* 0x0005e80008000825 */
[----:B------:R2:W-:Y:S04]  /*32c0*/  ATOMS.OR RZ, [UR6+0x14], R3 ;  /* 0x00001403ffff798c */ /* 0x0005e8000b000006 */
[----:B------:R2:W-:Y:S01]  /*32d0*/  ATOMS.OR RZ, [UR6+0x18], R5 ;  /* 0x00001805ffff798c */ /* 0x0005e2000b000006 */
[----:B------:R-:W-:Y:S03]  /*32e0*/  SYNCS.ARRIVE.TRANS64.RED.A1T0 RZ, [UR7], RZ ;  /* 0x000000ffffff79a7 */ /* 0x000fe60008100407 */
[----:B------:R2:W-:Y:S01]  /*32f0*/  ATOMS.XOR RZ, [UR6+0x10], R2 ;  /* 0x00001002ffff798c */ /* 0x0005e2000b800006 */
[----:B------:R-:W-:Y:S05]  /*3300*/  BRA `(.L_x_64) ;  /* 0x0000000000107947 */ /* 0x000fea0003800000 */
.L_x_57:
[----:B------:R-:W-:-:S05]  /*3310*/  MOV R2, 0xffffffff ;  /* 0xffffffff00027802 */ /* 0x000fca0000000f00 */
[----:B------:R1:W-:Y:S02]  /*3320*/  STS [UR37+0x150], R2 ;  /* 0x00015002ff007988 */ /* 0x0003e40008000825 */
[----:B-1----:R-:W-:Y:S02]  /*3330*/  MOV R2, 0x3350 ;  /* 0x0000335000027802 */ /* 0x002fe40000000f00 */
[----:B-----5:R-:W-:Y:S05]  /*3340*/  CALL.REL.NOINC `($__internal_1_$__cuda_sm10x_tcgen05_guardrail_trap_phase_invalid_during_alloc) ;  /* 0x0000007400087944 */ /* 0x020fea0003c00000 */
.L_x_64:
[----:B------:R-:W-:Y:S05]  /*3350*/  WARPSYNC.ALL ;  /* 0x0000000000007948 */ /* 0x000fea0003800000 */
[----:B------:R-:W3:Y:S01]  /*3360*/  S2UR UR8, SR_CgaCtaId ;  /* 0x00000000000879c3 */ /* 0x000ee20000008800 */
[----:B------:R-:W-:Y:S01]  /*3370*/  UMOV UR6, 0x400 ;  /* 0x0000040000067882 */ /* 0x000fe20000000000 */
[----:B------:R-:W-:-:S06]  /*3380*/  NOP ;  /* 0x0000000000007918 */ /* 0x000fcc0000000000 */
[----:B------:R-:W-:Y:S06]  /*3390*/  BAR.ARV 0x6, 0xa0 ;  /* 0x0182800000007b1d */ /* 0x000fec0000002000 */
[----:B------:R-:W-:Y:S01]  /*33a0*/  LOP3.LUT R0, R0, 0xffff, RZ, 0xc0, !PT ;  /* 0x0000ffff00007812 */ /* 0x000fe200078ec0ff */
[----:B-1----:R-:W-:Y:S01]  /*33b0*/  IMAD.MOV.U32 R9, RZ, RZ, 0x1 ;  /* 0x00000001ff097424 */ /* 0x002fe200078e00ff */
[----:B------:R-:W-:Y:S01]  /*33c0*/  LOP3.LUT R8, R8, 0xffff, RZ, 0xc0, !PT ;  /* 0x0000ffff08087812 */ /* 0x000fe200078ec0ff */
[----:B------:R-:W-:Y:S01]  /*33d0*/  UMOV UR22, URZ ;  /* 0x000000ff00167c82 */ /* 0x000fe20008000000 */
[----:B------:R-:W-:Y:S01]  /*33e0*/  R2UR UR12, R0 ;  /* 0x00000000000c72ca */ /* 0x000fe200000e0000 */
[----:B------:R-:W-:Y:S01]  /*33f0*/  UMOV UR21, URZ ;  /* 0x000000ff00157c82 */ /* 0x000fe20008000000 */
[----:B------:R-:W-:Y:S01]  /*3400*/  R2UR UR13, R8 ;  /* 0x00000000080d72ca */ /* 0x000fe200000e0000 */
[----:B------:R-:W-:Y:S01]  /*3410*/  IMAD.MOV.U32 R8, RZ, RZ, RZ ;  /* 0x000000ffff087224 */ /* 0x000fe200078e00ff */
[----:B------:R-:W-:Y:S01]  /*3420*/  UMOV UR20, URZ ;  /* 0x000000ff00147c82 */ /* 0x000fe20008000000 */
[----:B------:R-:W-:-:S02]  /*3430*/  UISETP.NE.AND UP2, UPT, UR5, URZ, UPT ;  /* 0x000000ff0500728c */ /* 0x000fc4000bf45270 */
[----:B---3--:R-:W-:Y:S01]  /*3440*/  ULEA UR8, UR8, UR6, 0x18 ;  /* 0x0000000608087291 */ /* 0x008fe2000f8ec0ff */
[----:B------:R-:W1:Y:S03]  /*3450*/  LDCU UR6, c[0x0][0x38c] ;  /* 0x00007180ff0677ac */ /* 0x000e660008000800 */
[----:B------:R-:W-:Y:S02]  /*3460*/  UIADD3 UR14, UPT, UPT, UR8, 0x6300, URZ ;  /* 0x00006300080e7890 */ /* 0x000fe4000fffe0ff */
[----:B------:R-:W-:-:S03]  /*3470*/  UIADD3 UR15, UPT, UPT, UR8, 0xb300, URZ ;  /* 0x0000b300080f7890 */ /* 0x000fc6000fffe0ff */
[----:B--2---:R-:W2:Y:S01]  /*3480*/  LDS R2, [UR8+0x150] ;  /* 0x00015008ff027984 */ /* 0x004ea20008000800 */
[----:B------:R-:W-:Y:S02]  /*3490*/  USHF.R.U32.HI UR14, URZ, 0x4, UR14 ;  /* 0x00000004ff0e7899 */ /* 0x000fe4000801160e */
[----:B------:R-:W-:Y:S02]  /*34a0*/  USHF.R.U32.HI UR15, URZ, 0x4, UR15 ;  /* 0x00000004ff0f7899 */ /* 0x000fe4000801160f */
[----:B------:R-:W-:Y:S02]  /*34b0*/  ULOP3.LUT UR14, UR14, 0x3fff, URZ, 0xc0, !UPT ;  /* 0x00003fff0e0e7892 */ /* 0x000fe4000f8ec0ff */
[----:B------:R-:W-:Y:S02]  /*34c0*/  ULOP3.LUT UR15, UR15, 0x3fff, URZ, 0xc0, !UPT ;  /* 0x00003fff0f0f7892 */ /* 0x000fe4000f8ec0ff */
[----:B------:R-:W-:Y:S02]  /*34d0*/  ULOP3.LUT UR14, UR14, 0x10000, URZ, 0xfc, !UPT ;  /* 0x000100000e0e7892 */ /* 0x000fe4000f8efcff */
[----:B-1----:R-:W-:-:S02]  /*34e0*/  UIADD3 UR6, UPT, UPT, UR6, 0x3f, URZ ;  /* 0x0000003f06067890 */ /* 0x002fc4000fffe0ff */
[----:B------:R-:W-:Y:S02]  /*34f0*/  ULOP3.LUT UR15, UR15, 0x10000, URZ, 0xfc, !UPT ;  /* 0x000100000f0f7892 */ /* 0x000fe4000f8efcff */
[----:B------:R-:W-:Y:S01]  /*3500*/  USHF.R.S32.HI UR7, URZ, 0x1f, UR6 ;  /* 0x0000001fff077899 */ /* 0x000fe20008011406 */
[----:B------:R-:W-:Y:S01]  /*3510*/  UMOV UR28, 0x0 ;  /* 0x00000000001c7882 */ /* 0x000fe20000000000 */
[----:B------:R-:W-:Y:S02]  /*3520*/  UMOV UR29, 0x84004a0 ;  /* 0x084004a0001d7882 */ /* 0x000fe40000000000 */
[----:B------:R-:W-:Y:S01]  /*3530*/  ULEA.HI UR7, UR7, UR6, URZ, 0x6 ;  /* 0x0000000607077291 */ /* 0x000fe2000f8f30ff */
[----:B------:R-:W-:Y:S01]  /*3540*/  UMOV UR26, 0x0 ;  /* 0x00000000001a7882 */ /* 0x000fe20000000000 */
[----:B------:R-:W-:Y:S02]  /*3550*/  UMOV UR27, 0x84004a0 ;  /* 0x084004a0001b7882 */ /* 0x000fe40000000000 */
[----:B------:R-:W-:-:S04]  /*3560*/  USHF.R.S32.HI UR7, URZ, 0x6, UR7 ;  /* 0x00000006ff077899 */ /* 0x000fc80008011407 */
[----:B------:R-:W-:-:S04]  /*3570*/  UISETP.LT.AND UP0, UPT, UR7, 0x1, UPT ;  /* 0x000000010700788c */ /* 0x000fc8000bf01270 */
[----:B------:R-:W-:Y:S01]  /*3580*/  USEL UR23, UR7, 0x1, !UP0 ;  /* 0x0000000107177887 */ /* 0x000fe2000c000000 */
[----:B--2---:R-:W-:Y:S02]  /*3590*/  R2UR UR24, R2 ;  /* 0x00000000021872ca */ /* 0x004fe400000e0000 */
[----:B------:R-:W-:-:S13]  /*35a0*/  CS2R R2, SRZ ;  /* 0x0000000000027805 */ /* 0x000fda000001ff00 */
.L_x_75:
[C---:B------:R-:W-:Y:S02]  /*35b0*/  LEA R0, R8.reuse, UR8, 0x3 ;  /* 0x0000000808007c11 */ /* 0x040fe4000f8e18ff */
[----:B------:R-:W-:Y:S02]  /*35c0*/  SHF.L.U32 R5, R3, 0x1f, RZ ;  /* 0x0000001f03057819 */ /* 0x000fe400000006ff */
[----:B------:R-:W-:Y:S02]  /*35d0*/  LEA R4, R8, UR8, 0x4 ;  /* 0x0000000808047c11 */ /* 0x000fe4000f8e20ff */
[----:B------:R-:W1:Y:S02]  /*35e0*/  SYNCS.PHASECHK.TRANS64.TRYWAIT P0, [R0+URZ+0xa0], R5 ;  /* 0x0000a005000075a7 */ /* 0x000e6400080011ff */
[----:B-1-34-:R-:W-:Y:S05]  /*35f0*/  @!P0 BRA `(.L_x_68) ;  /* 0x0000006800608947 */ /* 0x01afea0003800000 */
.L_x_164:
[----:B-1----:R-:W1:Y:S01]  /*3600*/  LDS.128 R4, [R4+0x130] ;  /* 0x0001300004047984 */ /* 0x002e620000000c00 */
[----:B------:R-:W-:Y:S02]  /*3610*/  VIADD R0, R0, 0xb0 ;  /* 0x000000b000007836 */ /* 0x000fe40000000000 */
[----:B------:R-:W-:Y:S01]  /*3620*/  VIADD R8, R8, 0x1 ;  /* 0x0000000108087836 */ /* 0x000fe20000000000 */
[----:B------:R-:W-:Y:S01]  /*3630*/  @!PT LDS RZ, [RZ] ;  /* 0x00000000fffff984 */ /* 0x000fe20000000800 */
[----:B------:R-:W-:Y:S01]  /*3640*/  @!PT LDS RZ, [RZ] ;  /* 0x00000000fffff984 */ /* 0x000fe20000000800 */
[----:B------:R-:W-:Y:S01]  /*3650*/  @!PT LDS RZ, [RZ] ;  /* 0x00000000fffff984 */ /* 0x000fe20000000800 */
[----:B------:R-:W-:Y:S01]  /*3660*/  @!PT LDS RZ, [RZ] ;  /* 0x00000000fffff984 */ /* 0x000fe20000000800 */
[----:B------:R2:W-:Y:S06]  /*3670*/  MEMBAR.ALL.CTA ;  /* 0x0000000000007992 */ /* 0x0005ec0000008000 */
[----:B--2---:R-:W2:Y:S01]  /*3680*/  FENCE.VIEW.ASYNC.S ;  /* 0x00000000000073c6 */ /* 0x004ea20000000000 */
[----:B------:R-:W-:-:S04]  /*3690*/  PRMT R0, RZ, 0x654, R0 ;  /* 0x00000654ff007816 */ /* 0x000fc80000000000 */
[----:B--2---:R2:W-:Y:S01]  /*36a0*/  SYNCS.ARRIVE.TRANS64.RED.A1T0 RZ, [R0+URZ], RZ ;  /* 0x000000ff00ff79a7 */ /* 0x0045e200081004ff */
[----:B-1----:R-:W-:Y:S01]  /*36b0*/  LOP3.LUT P1, RZ, R6, 0x1, RZ, 0xc0, !PT ;  /* 0x0000000106ff7812 */ /* 0x002fe2000782c0ff */
[----:B--2---:R-:W-:-:S12]  /*36c0*/  BRA.U UP2, `(.L_x_69) ;  /* 0x0000000102e07547 */ /* 0x004fd8000b800000 */
[----:B------:R-:W1:Y:S01]  /*36d0*/  LDCU UR6, c[0x0][0x38c] ;  /* 0x00007180ff0677ac */ /* 0x000e620008000800 */
[----:B------:R-:W-:Y:S02]  /*36e0*/  PLOP3.LUT P2, PT, PT, PT, PT, 0x80, 0x8 ;  /* 0x000000000008781c */ /* 0x000fe40003f4f070 */
[----:B------:R-:W-:Y:S01]  /*36f0*/  SHF.L.U32 R5, R9, 0x1f, RZ ;  /* 0x0000001f09057819 */ /* 0x000fe200000006ff */
[----:B------:R-:W-:Y:S02]  /*3700*/  ULEA UR10, UR22, UR8, 0x3 ;  /* 0x00000008160a7291 */ /* 0x000fe4000f8e18ff */
[----:B------:R-:W-:Y:S02]  /*3710*/  ULEA UR11, UR22, UR24, 0x7 ;  /* 0x00000018160b7291 */ /* 0x000fe4000f8e38ff */
[----:B-1----:R-:W-:-:S06]  /*3720*/  UISETP.GE.AND UP0, UPT, UR6, 0x1, UPT ;  /* 0x000000010600788c */ /* 0x002fcc000bf06270 */
[----:B------:R-:W-:-:S05]  /*3730*/  PLOP3.LUT P0, PT, PT, PT, UP0, 0x80, 0x8 ;  /* 0x000000000008781c */ /* 0x000fca0003f0f008 */
[----:B------:R-:W-:-:S08]  /*3740*/  @UP0 ULEA UR6, UR21, UR8, 0x3 ;  /* 0x0000000815060291 */ /* 0x000fd0000f8e18ff */
[----:B------:R-:W-:-:S04]  /*3750*/  @P0 SHF.L.U32 R0, R2, 0x1f, RZ ;  /* 0x0000001f02000819 */ /* 0x000fc800000006ff */
[----:B------:R1:W2:Y:S01]  /*3760*/  @P0 SYNCS.PHASECHK.TRANS64.TRYWAIT P2, [UR6], R0 ;  /* 0x00000000ff0005a7 */ /* 0x0002a20008041106 */
[----:B------:R-:W3:Y:S02]  /*3770*/  SYNCS.PHASECHK.TRANS64.TRYWAIT P0, [UR10+0xe0], R5 ;  /* 0x0000e005ff0075a7 */ /* 0x000ee4000800110a */
[----:B-123--:R-:W-:Y:S05]  /*3780*/  @!P0 BRA `(.L_x_70) ;  /* 0x0000006800108947 */ /* 0x00efea0003800000 */
.L_x_166:
[----:B------:R-:W-:Y:S01]  /*3790*/  UMOV UR19, UR20 ;  /* 0x0000001400137c82 */ /* 0x000fe20008000000 */
[----:B------:R-:W-:Y:S05]  /*37a0*/  BRA.U !UP0, `(.L_x_71) ;  /* 0x0000000108987547 */ /* 0x000fea000b800000 */
[----:B------:R-:W-:Y:S02]  /*37b0*/  UIADD3 UR19, UPT, UPT, UR23, UR20, URZ ;  /* 0x0000001417137290 */ /* 0x000fe4000fffe0ff */
[----:B------:R-:W-:Y:S01]  /*37c0*/  UPLOP3.LUT UP3, UPT, UPT, UPT, UPT, 0x40, 0x4 ;  /* 0x000000000004789c */ /* 0x000fe20003f6e870 */
[----:B------:R-:W-:Y:S01]  /*37d0*/  UMOV UR18, UR7 ;  /* 0x0000000700127c82 */ /* 0x000fe20008000000 */
[----:B------:R-:W-:-:S09]  /*37e0*/  UMOV UR17, UR21 ;  /* 0x0000001500117c82 */ /* 0x000fd20008000000 */
.L_x_74:
[----:B--2---:R-:W-:Y:S01]  /*37f0*/  ULEA UR9, UR17, UR8, 0x3 ;  /* 0x0000000811097291 */ /* 0x004fe2000f8e18ff */
[----:B---3--:R-:W-:Y:S11]  /*3800*/  @P2 BRA `(.L_x_72) ;  /* 0x00000000000c2947 */ /* 0x008ff60003800000 */
[----:B-1----:R-:W-:Y:S04]  /*3810*/  SHF.L.U32 R5, R2, 0x1f, RZ ;  /* 0x0000001f02057819 */ /* 0x002fe800000006ff */
[----:B------:R-:W1:Y:S02]  /*3820*/  SYNCS.PHASECHK.TRANS64.TRYWAIT P0, [UR9], R5 ;  /* 0x00000005ff0075a7 */ /* 0x000e640008001109 */
[----:B-1----:R-:W-:Y:S05]  /*3830*/  @!P0 BRA `(.L_x_73) ;  /* 0x0000006400fc8947 */ /* 0x002fea0003800000 */
.L_x_72:
[----:B------:R-:W-:Y:S01]  /*3840*/  UISETP.NE.AND UP0, UPT, UR18, 0x1, UPT ;  /* 0x000000011200788c */ /* 0x000fe2000bf05270 */
[----:B------:R-:W-:Y:S01]  /*3850*/  PLOP3.LUT P2, PT, PT, PT, PT, 0x80, 0x8 ;  /* 0x000000000008781c */ /* 0x000fe20003f4f070 */
[----:B------:R-:W-:Y:S02]  /*3860*/  UIADD3 UR21, UPT, UPT, UR17, 0x1, URZ ;  /* 0x0000000111157890 */ /* 0x000fe4000fffe0ff */
[----:B------:R-:W-:Y:S02]  /*3870*/  ULEA UR30, UR17, UR15, 0x9 ;  /* 0x0000000f111e7291 */ /* 0x000fe4000f8e48ff */
[----:B------:R-:W-:Y:S01]  /*3880*/  UISETP.NE.AND UP1, UPT, UR21, 0x5, UPT ;  /* 0x000000051500788c */ /* 0x000fe2000bf25270 */
[----:B------:R-:W-:Y:S01]  /*3890*/  PLOP3.LUT P0, PT, PT, PT, UP0, 0x80, 0x8 ;  /* 0x000000000008781c */ /* 0x000fe20003f0f008 */
[----:B------:R-:W-:Y:S02]  /*38a0*/  ULEA UR32, UR17, UR14, 0x8 ;  /* 0x0000000e11207291 */ /* 0x000fe4000f8e40ff */
[----:B------:R-:W-:Y:S02]  /*38b0*/  USEL UR16, URZ, 0x1, UP1 ;  /* 0x00000001ff107887 */ /* 0x000fe40008800000 */
[----:B------:R-:W-:Y:S02]  /*38c0*/  USEL UR21, UR21, URZ, UP1 ;  /* 0x000000ff15157287 */ /* 0x000fe40008800000 */
[----:B------:R-:W-:Y:S02]  /*38d0*/  UIADD3 UR36, UPT, UPT, UR30, 0x2, URZ ;  /* 0x000000021e247890 */ /* 0x000fe4000fffe0ff */
[----:B------:R-:W-:Y:S01]  /*38e0*/  @UP0 ULEA UR6, UR21, UR8, 0x3 ;  /* 0x0000000815060291 */ /* 0x000fe2000f8e18ff */
[----:B------:R-:W-:Y:S01]  /*38f0*/  LOP3.LUT R2, R2, UR16, RZ, 0x3c, !PT ;  /* 0x0000001002027c12 */ /* 0x000fe2000f8e3cff */
[----:B------:R-:W-:Y:S02]  /*3900*/  UIADD3 UR34, UPT, UPT, UR32, 0x2, URZ ;  /* 0x0000000220227890 */ /* 0x000fe4000fffe0ff */
[----:B------:R-:W-:Y:S01]  /*3910*/  UIADD3 UR9, UPT, UPT, UR9, 0x28, URZ ;  /* 0x0000002809097890 */ /* 0x000fe2000fffe0ff */
[----:B-1----:R-:W-:Y:S01]  /*3920*/  @P0 SHF.L.U32 R0, R2, 0x1f, RZ ;  /* 0x0000001f02000819 */ /* 0x002fe200000006ff */
[----:B------:R-:W-:Y:S01]  /*3930*/  UMOV UR31, 0x80004020 ;  /* 0x80004020001f7882 */ /* 0x000fe20000000000 */
[----:B------:R-:W-:Y:S01]  /*3940*/  UMOV UR33, 0x80004020 ;  /* 0x8000402000217882 */ /* 0x000fe20000000000 */
[----:B------:R-:W-:Y:S01]  /*3950*/  UMOV UR37, 0x80004020 ;  /* 0x8000402000257882 */ /* 0x000fe20000000000 */
[----:B------:R2:W3:Y:S01]  /*3960*/  @P0 SYNCS.PHASECHK.TRANS64.TRYWAIT P2, [UR6], R0 ;  /* 0x00000000ff0005a7 */ /* 0x0004e20008041106 */
[----:B------:R-:W-:Y:S01]  /*3970*/  UIADD3 UR20, UPT, UPT, UR20, 0x1, URZ ;  /* 0x0000000114147890 */ /* 0x000fe2000fffe0ff */
[----:B------:R2:W-:Y:S01]  /*3980*/  UTCIMMA.2CTA gdesc[UR32], gdesc[UR30], tmem[UR11], tmem[UR28], idesc[UR29], UP3 ;  /* 0x00ff1c1e200075ea */ /* 0x0005e20009a0010b */
[----:B------:R-:W-:Y:S02]  /*3990*/  UIADD3 UR18, UPT, UPT, UR18, -0x1, URZ ;  /* 0xffffffff12127890 */ /* 0x000fe4000fffe0ff */
[----:B------:R-:W-:Y:S02]  /*39a0*/  UISETP.NE.AND UP0, UPT, UR20, UR19, UPT ;  /* 0x000000131400728c */ /* 0x000fe4000bf05270 */
[----:B------:R-:W-:Y:S01]  /*39b0*/  UPLOP3.LUT UP3, UPT, UPT, UPT, UPT, 0x80, 0x8 ;  /* 0x000000000008789c */ /* 0x000fe20003f6f070 */
[----:B------:R-:W-:Y:S01]  /*39c0*/  UMOV UR35, 0x80004020 ;  /* 0x8000402000237882 */ /* 0x000fe20000000000 */
[----:B------:R-:W-:Y:S01]  /*39d0*/  UMOV UR17, UR21 ;  /* 0x0000001500117c82 */ /* 0x000fe20008000000 */
[----:B------:R2:W-:Y:S01]  /*39e0*/  UTCIMMA.2CTA gdesc[UR34], gdesc[UR36], tmem[UR11], tmem[UR26], idesc[UR27], UPT ;  /* 0x00ff1a24220075ea */ /* 0x0005e2000ba0010b */
[----:B------:R2:W-:Y:S03]  /*39f0*/  UTCBAR.2CTA.MULTICAST [UR9], URZ, UR13 ;  /* 0x000000ff090073e9 */ /* 0x0005e6000820080d */
[----:B------:R-:W-:Y:S05]  /*3a00*/  BRA.U UP0, `(.L_x_74) ;  /* 0xfffffffd00787547 */ /* 0x000fea000b83ffff */
.L_x_71:
[----:B------:R-:W-:Y:S01]  /*3a10*/  UIADD3 UR10, UPT, UPT, UR10, 0xc0, URZ ;  /* 0x000000c00a0a7890 */ /* 0x000fe2000fffe0ff */
[----:B------:R-:W-:-:S08]  /*3a20*/  UMOV UR20, UR19 ;  /* 0x0000001300147c82 */ /* 0x000fd00008000000 */
[----:B------:R4:W-:Y:S01]  /*3a30*/  UTCBAR.2CTA.MULTICAST [UR10], URZ, UR12 ;  /* 0x000000ff0a0073e9 */ /* 0x0009e2000820080c */
[----:B------:R-:W-:Y:S02]  /*3a40*/  NOP ;  /* 0x0000000000007918 */ /* 0x000fe40000000000 */
.L_x_69:
[----:B------:R-:W-:Y:S01]  /*3a50*/  UIADD3 UR22, UPT, UPT, UR22, 0x1, URZ ;  /* 0x0000000116167890 */ /* 0x000fe2000fffe0ff */
[----:B------:R-:W-:-:S03]  /*3a60*/  ISETP.NE.AND P0, PT, R8, 0x2, PT ;  /* 0x000000020800780c */ /* 0x000fc60003f05270 */
[----:B------:R-:W-:Y:S01]  /*3a70*/  UISETP.NE.AND UP0, UPT, UR22, 0x4, UPT ;  /* 0x000000041600788c */ /* 0x000fe2000bf05270 */
[----:B-12---:R-:W-:Y:S02]  /*3a80*/  SEL R0, RZ, 0x1, P0 ;  /* 0x00000001ff007807 */ /* 0x006fe40000000000 */
[----:B------:R-:W-:Y:S01]  /*3a90*/  SEL R8, R8, RZ, P0 ;  /* 0x000000ff08087207 */ /* 0x000fe20000000000 */
[----:B------:R-:W-:Y:S01]  /*3aa0*/  USEL UR6, URZ, 0x1, UP0 ;  /* 0x00000001ff067887 */ /* 0x000fe20008000000 */
[----:B------:R-:W-:Y:S01]  /*3ab0*/  LOP3.LUT R3, R3, R0, RZ, 0x3c, !PT ;  /* 0x0000000003037212 */ /* 0x000fe200078e3cff */
[----:B------:R-:W-:-:S04]  /*3ac0*/  USEL UR22, UR22, URZ, UP0 ;  /* 0x000000ff16167287 */ /* 0x000fc80008000000 */
[----:B------:R-:W-:Y:S01]  /*3ad0*/  LOP3.LUT R9, R9, UR6, RZ, 0x3c, !PT ;  /* 0x0000000609097c12 */ /* 0x000fe2000f8e3cff */
[----:B------:R-:W-:Y:S07]  /*3ae0*/  @P1 BRA `(.L_x_75) ;  /* 0xfffffff800b01947 */ /* 0x000fee000383ffff */
[----:B------:R-:W1:Y:S01]  /*3af0*/  S2UR UR6, SR_CgaCtaId ;  /* 0x00000000000679c3 */ /* 0x000e620000008800 */
[----:B------:R-:W-:Y:S01]  /*3b00*/  ELECT P0, URZ, PT ;  /* 0x0000000000ff782f */ /* 0x000fe20003800000 */
[----:B------:R-:W-:Y:S01]  /*3b10*/  HFMA2 R0, -RZ, RZ, 0, 5.9604644775390625e-08 ;  /* 0x00000001ff007431 */ /* 0x000fe200000001ff */
[----:B------:R-:W-:-:S05]  /*3b20*/  UMOV UR7, 0x40 ;  /* 0x0000004000077882 */ /* 0x000fca0000000000 */
[----:B------:R-:W-:Y:S01]  /*3b30*/  UVIRTCOUNT.DEALLOC.SMPOOL 0x80 ;  /* 0x000000800000784c */ /* 0x000fe20000000000 */
[----:B------:R-:W-:Y:S02]  /*3b40*/  UISETP.NE.AND UP0, UPT, UR5, URZ, UPT ;  /* 0x000000ff0500728c */ /* 0x000fe4000bf05270 */
[----:B-1----:R-:W-:-:S09]  /*3b50*/  ULEA UR6, UR6, UR7, 0x18 ;  /* 0x0000000706067291 */ /* 0x002fd2000f8ec0ff */
[----:B------:R1:W-:Y:S01]  /*3b60*/  @P0 STS.U8 [UR6+0x1c], R0 ;  /* 0x00001c00ff000988 */ /* 0x0003e20008000006 */
[----:B------:R-:W-:Y:S05]  /*3b70*/  BRA.U UP0, `(.L_x_76) ;  /* 0x0000000100a07547 */ /* 0x000fea000b800000 */
[----:B------:R-:W-:Y:S01]  /*3b80*/  UIADD3 UR5, UPT, UPT, UR8, 0xe0, URZ ;  /* 0x000000e008057890 */ /* 0x000fe2000fffe0ff */
[----:B------:R-:W-:-:S03]  /*3b90*/  SHF.L.U32 R3, R9, 0x1f, RZ ;  /* 0x0000001f09037819 */ /* 0x000fc600000006ff */
[----:B------:R-:W-:-:S09]  /*3ba0*/  ULEA UR7, UR22, UR5, 0x3 ;  /* 0x0000000516077291 */ /* 0x000fd2000f8e18ff */
[----:B------:R-:W2:Y:S02]  /*3bb0*/  SYNCS.PHASECHK.TRANS64.TRYWAIT P0, [UR7], R3 ;  /* 0x00000003ff0075a7 */ /* 0x000ea40008001107 */
[----:B--2---:R-:W-:Y:S05]  /*3bc0*/  @!P0 BRA `(.L_x_77) ;  /* 0x0000006400308947 */ /* 0x004fea0003800000 */
.L_x_169:
[----:B------:R-:W-:-:S04]  /*3bd0*/  UIADD3 UR9, UPT, UPT, UR22, 0x1, URZ ;  /* 0x0000000116097890 */ /* 0x000fc8000fffe0ff */
[----:B------:R-:W-:-:S04]  /*3be0*/  UISETP.NE.AND UP1, UPT, UR9, 0x4, UPT ;  /* 0x000000040900788c */ /* 0x000fc8000bf25270 */
[----:B----4-:R-:W-:Y:S02]  /*3bf0*/  USEL UR10, URZ, 0x1, UP1 ;  /* 0x00000001ff0a7887 */ /* 0x010fe40008800000 */
[----:B------:R-:W-:-:S04]  /*3c00*/  USEL UR9, UR9, URZ, UP1 ;  /* 0x000000ff09097287 */ /* 0x000fc80008800000 */
[----:B------:R-:W-:Y:S01]  /*3c10*/  ULEA UR7, UR9, UR5, 0x3 ;  /* 0x0000000509077291 */ /* 0x000fe2000f8e18ff */
[----:B------:R-:W-:-:S04]  /*3c20*/  LOP3.LUT R2, R9, UR10, RZ, 0x3c, !PT ;  /* 0x0000000a09027c12 */ /* 0x000fc8000f8e3cff */
[----:B-1----:R-:W-:-:S04]  /*3c30*/  SHF.L.U32 R3, R2, 0x1f, RZ ;  /* 0x0000001f02037819 */ /* 0x002fc800000006ff */
[----:B------:R-:W1:Y:S02]  /*3c40*/  SYNCS.PHASECHK.TRANS64.TRYWAIT P0, [UR7], R3 ;  /* 0x00000003ff0075a7 */ /* 0x000e640008001107 */
[----:B-1----:R-:W-:Y:S05]  /*3c50*/  @!P0 BRA `(.L_x_78) ;  /* 0x0000006400248947 */ /* 0x002fea0003800000 */
.L_x_171:
        /* <DEDUP_REMOVED lines=9> */
.L_x_173:
[----:B------:R-:W-:-:S04]  /*3cf0*/  UIADD3 UR9, UPT, UPT, UR9, 0x1, URZ ;  /* 0x0000000109097890 */ /* 0x000fc8000fffe0ff */
[----:B------:R-:W-:-:S04]  /*3d00*/  UISETP.NE.AND UP1, UPT, UR9, 0x4, UPT ;  /* 0x000000040900788c */ /* 0x000fc8000bf25270 */
[----:B------:R-:W-:Y:S02]  /*3d10*/  USEL UR7, URZ, 0x1, UP1 ;  /* 0x00000001ff077887 */ /* 0x000fe40008800000 */
[----:B------:R-:W-:-:S04]  /*3d20*/  USEL UR9, UR9, URZ, UP1 ;  /* 0x000000ff09097287 */ /* 0x000fc80008800000 */
[----:B------:R-:W-:Y:S01]  /*3d30*/  ULEA UR9, UR9, UR5, 0x3 ;  /* 0x0000000509097291 */ /* 0x000fe2000f8e18ff */
[----:B-1----:R-:W-:-:S04]  /*3d40*/  LOP3.LUT R3, R2, UR7, RZ, 0x3c, !PT ;  /* 0x0000000702037c12 */ /* 0x002fc8000f8e3cff */
[----:B------:R-:W-:Y:S01]  /*3d50*/  SHF.L.U32 R3, R3, 0x1f, RZ ;  /* 0x0000001f03037819 */ /* 0x000fe200000006ff */
[----:B------:R-:W-:-:S04]  /*3d60*/  IMAD.U32 R0, RZ, RZ, UR9 ;  /* 0x00000009ff007e24 */ /* 0x000fc8000f8e00ff */
[----:B------:R1:W2:Y:S03]  /*3d70*/  SYNCS.PHASECHK.TRANS64.TRYWAIT P0, [R0+URZ], R3 ;  /* 0x00000003000075a7 */ /* 0x0002a600080011ff */
[----:B--2---:R-:W-:Y:S05]  /*3d80*/  @!P0 NANOSLEEP.SYNCS 0x989680 ;  /* 0x009896800000895d */ /* 0x004fea0003900000 */
[----:B------:R-:W2:Y:S02]  /*3d90*/  @!P0 SYNCS.PHASECHK.TRANS64 P0, [R0+URZ], R3 ;  /* 0x00000003000085a7 */ /* 0x000ea400080010ff */
[----:B--2---:R-:W-:Y:S05]  /*3da0*/  @P0 BRA `(.L_x_80) ;  /* 0x0000000000200947 */ /* 0x004fea0003800000 */
.L_x_81:
[----:B--2---:R2:W4:Y:S02]  /*3db0*/  SYNCS.PHASECHK.TRANS64.TRYWAIT P0, [R0+URZ], R3 ;  /* 0x00000003000075a7 */ /* 0x00452400080011ff */
[----:B----4-:R-:W-:Y:S05]  /*3dc0*/  @!P0 NANOSLEEP.SYNCS 0x989680 ;  /* 0x009896800000895d */ /* 0x010fea0003900000 */
[----:B------:R-:W4:Y:S02]  /*3dd0*/  @!P0 SYNCS.PHASECHK.TRANS64 P0, [R0+URZ], R3 ;  /* 0x00000003000085a7 */ /* 0x000f2400080010ff */
[----:B----4-:R-:W-:Y:S05]  /*3de0*/  @!P0 BRA `(.L_x_81) ;  /* 0xfffffffc00f08947 */ /* 0x010fea000383ffff */
[----:B------:R-:W-:Y:S05]  /*3df0*/  BRA `(.L_x_80) ;  /* 0x00000000000c7947 */ /* 0x000fea0003800000 */
.L_x_76:
[----:B------:R-:W-:-:S04]  /*3e00*/  UIADD3 UR5, UPT, UPT, UR8, 0x120, URZ ;  /* 0x0000012008057890 */ /* 0x000fc8000fffe0ff */
[----:B------:R-:W-:-:S09]  /*3e10*/  UPRMT UR5, UR4, 0x654, UR5 ;  /* 0x0000065404057896 */ /* 0x000fd20008000005 */
[----:B------:R-:W-:Y:S03]  /*3e20*/  SYNCS.ARRIVE.TRANS64.RED.A1T0 RZ, [UR5], RZ ;  /* 0x000000ffffff79a7 */ /* 0x000fe60008100405 */
.L_x_80:
[----:B-12---:R-:W-:Y:S01]  /*3e30*/  SHF.L.U32 R3, RZ, 0x1f, RZ ;  /* 0x0000001fff037819 */ /* 0x006fe200000006ff */
[----:B------:R-:W-:Y:S01]  /*3e40*/  UIADD3 UR5, UPT, UPT, UR8, 0x120, URZ ;  /* 0x0000012008057890 */ /* 0x000fe2000fffe0ff */
[----:B------:R-:W-:Y:S02]  /*3e50*/  PLOP3.LUT P0, PT, PT, PT, UP0, 0x80, 0x8 ;  /* 0x000000000008781c */ /* 0x000fe40003f0f008 */
[----:B------:R-:W1:Y:S02]  /*3e60*/  SYNCS.PHASECHK.TRANS64.TRYWAIT P1, [UR8+0x120], R3 ;  /* 0x00012003ff0075a7 */ /* 0x000e640008021108 */
[----:B-1----:R-:W-:Y:S09]  /*3e70*/  @!P1 BRA `(.L_x_82) ;  /* 0x0000006000cc9947 */ /* 0x002ff20003800000 */
.L_x_175:
[----:B------:R-:W-:Y:S01]  /*3e80*/  @!UP0 UPRMT UR5, UR4, 0x654, UR5 ;  /* 0x0000065404058896 */ /* 0x000fe20008000005 */
[----:B------:R-:W-:Y:S02]  /*3e90*/  UMOV UR8, 0xffff ;  /* 0x0000ffff00087882 */ /* 0x000fe40000000000 */
[----:B------:R-:W-:-:S06]  /*3ea0*/  UMOV UR4, 0x1 ;  /* 0x0000000100047882 */ /* 0x000fcc0000000000 */
[----:B------:R-:W-:Y:S01]  /*3eb0*/  @!P0 SYNCS.ARRIVE.TRANS64.RED.A1T0 RZ, [UR5], RZ ;  /* 0x000000ffffff89a7 */ /* 0x000fe20008100405 */
[----:B------:R-:W-:Y:S01]  /*3ec0*/  NOP ;  /* 0x0000000000007918 */ /* 0x000fe20000000000 */
[----:B-1----:R-:W1:Y:S01]  /*3ed0*/  LDS R0, [UR6+0x14] ;  /* 0x00001406ff007984 */ /* 0x002e620008000800 */
[----:B------:R-:W-:-:S04]  /*3ee0*/  ULOP3.LUT UR5, UR24, 0xffff, URZ, 0xc0, !UPT ;  /* 0x0000ffff18057892 */ /* 0x000fc8000f8ec0ff */
[----:B------:R-:W-:-:S04]  /*3ef0*/  USHF.R.U32.HI UR5, URZ, 0x5, UR5 ;  /* 0x00000005ff057899 */ /* 0x000fc80008011605 */
[----:B------:R-:W-:Y:S02]  /*3f00*/  USHF.L.U32 UR8, UR8, UR5, URZ ;  /* 0x0000000508087299 */ /* 0x000fe400080006ff */
[----:B------:R-:W-:-:S04]  /*3f10*/  USHF.L.U32 UR4, UR4, UR5, URZ ;  /* 0x0000000504047299 */ /* 0x000fc800080006ff */
[----:B-1----:R-:W-:-:S04]  /*3f20*/  LOP3.LUT R0, R0, UR8, RZ, 0xc0, !PT ;  /* 0x0000000800007c12 */ /* 0x002fc8000f8ec0ff */
[----:B------:R-:W-:-:S13]  /*3f30*/  ISETP.NE.AND P0, PT, R0, UR8, PT ;  /* 0x0000000800007c0c */ /* 0x000fda000bf05270 */
[----:B------:R-:W-:Y:S05]  /*3f40*/  @P0 BRA `(.L_x_83) ;  /* 0x0000000000580947 */ /* 0x000fea0003800000 */
[----:B------:R-:W1:Y:S02]  /*3f50*/  LDS R0, [UR6+0x18] ;  /* 0x00001806ff007984 */ /* 0x000e640008000800 */
[----:B-1----:R-:W-:-:S04]  /*3f60*/  LOP3.LUT R0, R0, UR4, RZ, 0xc0, !PT ;  /* 0x0000000400007c12 */ /* 0x002fc8000f8ec0ff */
[----:B------:R-:W-:-:S13]  /*3f70*/  ISETP.NE.AND P0, PT, R0, UR4, PT ;  /* 0x0000000400007c0c */ /* 0x000fda000bf05270 */
[----:B------:R-:W-:Y:S05]  /*3f80*/  @P0 BRA `(.L_x_84) ;  /* 0x00000000003c0947 */ /* 0x000fea0003800000 */
[----:B------:R-:W1:Y:S01]  /*3f90*/  S2R R2, SR_LANEID ;  /* 0x0000000000027919 */ /* 0x000e620000000000 */
[----:B------:R-:W-:Y:S01]  /*3fa0*/  ULOP3.LUT UR8, URZ, UR8, URZ, 0x33, !UPT ;  /* 0x00000008ff087292 */ /* 0x000fe2000f8e33ff */
[----:B------:R-:W-:Y:S01]  /*3fb0*/  LOP3.LUT R4, RZ, UR4, RZ, 0x33, !PT ;  /* 0x00000004ff047c12 */ /* 0x000fe2000f8e33ff */
[----:B------:R-:W-:Y:S02]  /*3fc0*/  VOTEU.ANY UR7, UPT, PT ;  /* 0x0000000000077886 */ /* 0x000fe400038e0100 */
[----:B------:R-:W-:Y:S01]  /*3fd0*/  UFLO.U32 UR7, UR7 ;  /* 0x00000007000772bd */ /* 0x000fe200080e0000 */
[----:B------:R-:W2:Y:S01]  /*3fe0*/  REDUX UR4, R4 ;  /* 0x00000000040473c4 */ /* 0x000ea20000000000 */
[----:B------:R-:W-:-:S06]  /*3ff0*/  IMAD.U32 R0, RZ, RZ, UR8 ;  /* 0x00000008ff007e24 */ /* 0x000fcc000f8e00ff */
[----:B------:R1:W-:Y:S01]  /*4000*/  UTCATOMSWS.AND URZ, UR8 ;  /* 0x0000000800ff79e3 */ /* 0x0003e20008000000 */
[----:B------:R-:W3:Y:S01]  /*4010*/  REDUX UR5, R0 ;  /* 0x00000000000573c4 */ /* 0x000ee20000000000 */
[----:B-1----:R-:W-:Y:S01]  /*4020*/  ISETP.EQ.U32.AND P0, PT, R2, UR7, PT ;  /* 0x0000000702007c0c */ /* 0x002fe2000bf02070 */
[----:B--2---:R-:W-:Y:S01]  /*4030*/  IMAD.U32 R2, RZ, RZ, UR4 ;  /* 0x00000004ff027e24 */ /* 0x004fe2000f8e00ff */
[----:B---3--:R-:W-:-:S11]  /*4040*/  MOV R3, UR5 ;  /* 0x0000000500037c02 */ /* 0x008fd60008000f00 */
[----:B------:R1:W-:Y:S04]  /*4050*/  @P0 ATOMS.AND RZ, [UR6+0x14], R3 ;  /* 0x00001403ffff098c */ /* 0x0003e8000a800006 */
[----:B------:R1:W-:Y:S01]  /*4060*/  @P0 ATOMS.AND RZ, [UR6+0x18], R2 ;  /* 0x00001802ffff098c */ /* 0x0003e2000a800006 */
[----:B------:R-:W-:Y:S05]  /*4070*/  BRA `(.L_x_85) ;  /* 0x0000000000147947 */ /* 0x000fea0003800000 */
.L_x_84:
[----:B------:R-:W-:Y:S02]  /*4080*/  MOV R2, 0x40a0 ;  /* 0x000040a000027802 */ /* 0x000fe40000000f00 */
[----:B---345:R-:W-:Y:S05]  /*4090*/  CALL.REL.NOINC `($__internal_0_$__cuda_sm10x_tcgen05_guardrail_trap_col_being_dealloced_not_returned_by_alloc) ;  /* 0x0000006400a87944 */ /* 0x038fea0003c00000 */
[----:B------:R-:W-:Y:S05]  /*40a0*/  BRA `(.L_x_85) ;  /* 0x0000000000087947 */ /* 0x000fea0003800000 */
.L_x_83:
[----:B------:R-:W-:Y:S02]  /*40b0*/  MOV R2, 0x40d0 ;  /* 0x000040d000027802 */ /* 0x000fe40000000f00 */
[----:B---345:R-:W-:Y:S05]  /*40c0*/  CALL.REL.NOINC `($__internal_2_$__cuda_sm10x_tcgen05_guardrail_trap_unallocated_columns_being_dealloced) ;  /* 0x0000006400b47944 */ /* 0x038fea0003c00000 */
.L_x_85:
[----:B------:R-:W-:Y:S01]  /*40d0*/  NOP ;  /* 0x0000000000007918 */ /* 0x000fe20000000000 */
[----:B----4-:R-:W-:Y:S05]  /*40e0*/  EXIT ;  /* 0x000000000000794d */ /* 0x010fea0003800000 */
.L_x_56:
[----:B------:R-:W-:-:S09]  /*40f0*/  UISETP.NE.OR UP5, UPT, UR10, 0x3, !UP5 ;  /* 0x000000030a00788c */ /* 0x000fd2000efa5670 */
[----:B------:R-:W-:Y:S05]  /*4100*/  BRA.U UP5, `(.L_x_86) ;  /* 0x0000001105787547 */ /* 0x000fea000b800000 */
[----:B------:R-:W1:Y:S01]  /*4110*/  LDC R0, c[0x0][0xb30] ;  /* 0x0002cc00ff007b82 */ /* 0x000e620000000800 */
[----:B------:R-:W2:Y:S01]  /*4120*/  LDCU.64 UR8, c[0x0][0x888] ;  /* 0x00011100ff0877ac */ /* 0x000ea20008000a00 */
[----:B------:R-:W-:Y:S02]  /*4130*/  HFMA2 R29, -RZ, RZ, 0, 0 ;  /* 0x00000000ff1d7431 */ /* 0x000fe400000001ff */
[----:B------:R-:W-:Y:S01]  /*4140*/  IMAD.MOV.U32 R31, RZ, RZ, 0x1 ;  /* 0x00000001ff1f7424 */ /* 0x000fe200078e00ff */
[----:B------:R-:W-:Y:S01]  /*4150*/  MOV R23, 0x1000 ;  /* 0x0000100000177802 */ /* 0x000fe20000000f00 */
[----:B------:R-:W3:Y:S01]  /*4160*/  LDCU.64 UR4, c[0x0][0x890] ;  /* 0x00011200ff0477ac */ /* 0x000ee20008000a00 */
[----:B------:R-:W-:Y:S01]  /*4170*/  IMAD.MOV.U32 R30, RZ, RZ, RZ ;  /* 0x000000ffff1e7224 */ /* 0x000fe200078e00ff */
[----:B------:R-:W4:Y:S01]  /*4180*/  LDC R19, c[0x0][0x370] ;  /* 0x0000dc00ff137b82 */ /* 0x000f220000000800 */
[----:B------:R-:W-:Y:S01]  /*4190*/  UMOV UR7, 0x400 ;  /* 0x0000040000077882 */ /* 0x000fe20000000000 */
[----:B------:R-:W-:-:S02]  /*41a0*/  UPLOP3.LUT UP1, UPT, UPT, UPT, UPT, 0x40, 0x4 ;  /* 0x000000000004789c */ /* 0x000fc40003f2e870 */
[----:B------:R-:W-:-:S04]  /*41b0*/  ULEA UR7, UR37, UR7, 0x18 ;  /* 0x0000000725077291 */ /* 0x000fc8000f8ec0ff */
[----:B------:R-:W4:Y:S01]  /*41c0*/  LDC R2, c[0x0][0xb0c] ;  /* 0x0002c300ff027b82 */ /* 0x000f220000000800 */
[----:B------:R-:W-:Y:S02]  /*41d0*/  UIADD3 UR13, UPT, UPT, UR7, 0x68, URZ ;  /* 0x00000068070d7890 */ /* 0x000fe4000fffe0ff */
[----:B--2---:R-:W-:Y:S02]  /*41e0*/  UISETP.NE.U32.AND UP3, UPT, UR8, URZ, UPT ;  /* 0x000000ff0800728c */ /* 0x004fe4000bf65070 */
[----:B------:R-:W-:Y:S02]  /*41f0*/  UIADD3 UR41, UPT, UPT, UR7, 0x50, URZ ;  /* 0x0000005007297890 */ /* 0x000fe4000fffe0ff */
[----:B---3--:R-:W-:Y:S01]  /*4200*/  UISETP.NE.U32.AND UP4, UPT, UR4, URZ, UPT ;  /* 0x000000ff0400728c */ /* 0x008fe2000bf85070 */
[----:B------:R-:W2:Y:S01]  /*4210*/  LDC R18, c[0x0][0xb20] ;  /* 0x0002c800ff127b82 */ /* 0x000ea20000000800 */
[----:B-1----:R-:W-:Y:S01]  /*4220*/  ISETP.NE.AND P1, PT, R0, 0x1, PT ;  /* 0x000000010000780c */ /* 0x002fe20003f25270 */
[----:B------:R-:W-:-:S02]  /*4230*/  UISETP.NE.AND.EX UP3, UPT, UR9, URZ, UPT, UP3 ;  /* 0x000000ff0900728c */ /* 0x000fc4000bf65330 */
[----:B------:R-:W-:Y:S02]  /*4240*/  UIADD3 UR33, UPT, UPT, UR7, 0x58, URZ ;  /* 0x0000005807217890 */ /* 0x000fe4000fffe0ff */
[----:B------:R-:W-:Y:S02]  /*4250*/  UIADD3 UR25, UPT, UPT, UR7, 0x60, URZ ;  /* 0x0000006007197890 */ /* 0x000fe4000fffe0ff */
[----:B------:R-:W1:Y:S01]  /*4260*/  LDC.64 R32, c[0x0][0x348] ;  /* 0x0000d200ff207b82 */ /* 0x000e620000000a00 */
[----:B------:R-:W-:Y:S02]  /*4270*/  UPRMT UR13, UR37, 0x654, UR13 ;  /* 0x00000654250d7896 */ /* 0x000fe4000800000d */
[----:B------:R-:W-:-:S05]  /*4280*/  UISETP.NE.AND.EX UP4, UPT, UR5, URZ, UPT, UP4 ;  /* 0x000000ff0500728c */ /* 0x000fca000bf85340 */
[----:B------:R-:W3:Y:S08]  /*4290*/  LDC.64 R16, c[0x0][0xb10] ;  /* 0x0002c400ff107b82 */ /* 0x000ef00000000a00 */
[----:B------:R-:W1:Y:S08]  /*42a0*/  LDC.64 R6, c[0x0][0xb18] ;  /* 0x0002c600ff067b82 */ /* 0x000e700000000a00 */
[----:B------:R-:W1:Y:S08]  /*42b0*/  LDC.64 R4, c[0x0][0xb28] ;  /* 0x0002ca00ff047b82 */ /* 0x000e700000000a00 */
[----:B--2-4-:R-:W1:Y:S02]  /*42c0*/  LDC R22, c[0x0][0x374] ;  /* 0x0000dd00ff167b82 */ /* 0x014e640000000800 */
.L_x_97:
[C---:B------:R-:W-:Y:S02]  /*42d0*/  LEA R0, R30.reuse, UR7, 0x3 ;  /* 0x000000071e007c11 */ /* 0x040fe4000f8e18ff */
[----:B------:R-:W-:Y:S02]  /*42e0*/  SHF.L.U32 R3, R29, 0x1f, RZ ;  /* 0x0000001f1d037819 */ /* 0x000fe400000006ff */
[----:B------:R-:W-:Y:S02]  /*42f0*/  LEA R24, R30, UR7, 0x4 ;  /* 0x000000071e187c11 */ /* 0x000fe4000f8e20ff */
[----:B--2---:R-:W2:Y:S02]  /*4300*/  SYNCS.PHASECHK.TRANS64.TRYWAIT P0, [R0+URZ+0xa0], R3 ;  /* 0x0000a003000075a7 */ /* 0x004ea400080011ff */
[----:B--2---:R-:W-:Y:S05]  /*4310*/  @!P0 BRA `(.L_x_87) ;  /* 0x0000005c00bc8947 */ /* 0x004fea0003800000 */
.L_x_176:
[----:B------:R-:W-:Y:S01]  /*4320*/  ISETP.GE.AND P0, PT, R40, 0x1, PT ;  /* 0x000000012800780c */ /* 0x000fe20003f06270 */
[----:B------:R-:W4:Y:S01]  /*4330*/  LDS.128 R24, [R24+0x130] ;  /* 0x0001300018187984 */ /* 0x000f220000000c00 */
[----:B--2---:R-:W-:Y:S01]  /*4340*/  VIADD R0, R0, 0xb0 ;  /* 0x000000b000007836 */ /* 0x004fe20000000000 */
[----:B------:R-:W-:Y:S01]  /*4350*/  @!PT LDS RZ, [RZ] ;  /* 0x00000000fffff984 */ /* 0x000fe20000000800 */
[----:B------:R-:W-:Y:S01]  /*4360*/  @!PT LDS RZ, [RZ] ;  /* 0x00000000fffff984 */ /* 0x000fe20000000800 */
[----:B------:R-:W-:Y:S01]  /*4370*/  @!PT LDS RZ, [RZ] ;  /* 0x00000000fffff984 */ /* 0x000fe20000000800 */
[----:B------:R-:W-:Y:S01]  /*4380*/  @!PT LDS RZ, [RZ] ;  /* 0x00000000fffff984 */ /* 0x000fe20000000800 */
[----:B------:R2:W-:Y:S06]  /*4390*/  MEMBAR.ALL.CTA ;  /* 0x0000000000007992 */ /* 0x0005ec0000008000 */
[----:B--2---:R-:W2:Y:S01]  /*43a0*/  FENCE.VIEW.ASYNC.S ;  /* 0x00000000000073c6 */ /* 0x004ea20000000000 */
[----:B------:R-:W-:Y:S04]  /*43b0*/  PRMT R0, RZ, 0x654, R0 ;  /* 0x00000654ff007816 */ /* 0x000fe80000000000 */
[----:B--2---:R2:W-:Y:S01]  /*43c0*/  SYNCS.ARRIVE.TRANS64.RED.A1T0 RZ, [R0+URZ], RZ ;  /* 0x000000ff00ff79a7 */ /* 0x0045e200081004ff */
[----:B----4-:R-:W-:Y:S11]  /*43d0*/  LOP3.LUT P3, RZ, R26, 0x1, RZ, 0xc0, !PT ;  /* 0x000000011aff7812 */ /* 0x010ff6000786c0ff */
[----:B------:R-:W-:Y:S02]  /*43e0*/  @!UPT UIADD3 URZ, UPT, UPT, URZ, URZ, URZ ;  /* 0x000000fffffff290 */ /* 0x000fe4000fffe0ff */
[----:B------:R-:W-:Y:S02]  /*43f0*/  @P3 MOV R13, R24 ;  /* 0x00000018000d3202 */ /* 0x000fe40000000f00 */
[----:B------:R-:W-:Y:S01]  /*4400*/  @P3 LOP3.LUT R8, R25, 0xffff, RZ, 0xc0, !PT ;  /* 0x0000ffff19083812 */ /* 0x000fe200078ec0ff */
[----:B--2---:R-:W-:Y:S06]  /*4410*/  @!P0 BRA `(.L_x_88) ;  /* 0x0000000000a48947 */ /* 0x004fec0003800000 */
[----:B-1----:R-:W-:Y:S01]  /*4420*/  IMAD.HI.U32 R35, R22, R7, RZ ;  /* 0x0000000716237227 */ /* 0x002fe200078e00ff */
[----:B------:R-:W-:Y:S02]  /*4430*/  ISETP.NE.AND P0, PT, R6, 0x1, PT ;  /* 0x000000010600780c */ /* 0x000fe40003f05270 */
[----:B------:R-:W-:Y:S01]  /*4440*/  ISETP.NE.AND P2, PT, R40, 0x1, PT ;  /* 0x000000012800780c */ /* 0x000fe20003f45270 */
[----:B---3--:R-:W-:Y:S01]  /*4450*/  IMAD.HI.U32 R34, R19, R16, RZ ;  /* 0x0000001013227227 */ /* 0x008fe200078e00ff */
[----:B------:R-:W-:Y:S02]  /*4460*/  SHF.R.U32.HI R35, RZ, R18, R35 ;  /* 0x00000012ff237219 */ /* 0x000fe40000011623 */
[----:B------:R-:W-:Y:S01]  /*4470*/  ISETP.NE.AND P4, PT, R2, 0x1, PT ;  /* 0x000000010200780c */ /* 0x000fe20003f85270 */
[----:B------:R-:W-:Y:S01]  /*4480*/  IMAD.HI.U32 R36, R13, R16, RZ ;  /* 0x000000100d247227 */ /* 0x000fe200078e00ff */
[----:B------:R-:W-:Y:S02]  /*4490*/  SHF.R.U32.HI R34, RZ, R17, R34 ;  /* 0x00000011ff227219 */ /* 0x000fe40000011622 */
[----:B------:R-:W-:Y:S01]  /*44a0*/  SEL R3, R22, R35, !P0 ;  /* 0x0000002316037207 */ /* 0x000fe20004000000 */
[C---:B------:R-:W-:Y:S01]  /*44b0*/  IMAD.HI.U32 R35, R8.reuse, R7, RZ ;  /* 0x0000000708237227 */ /* 0x040fe200078e00ff */
[----:B------:R-:W-:Y:S02]  /*44c0*/  SEL R11, R19, R34, !P4 ;  /* 0x00000022130b7207 */ /* 0x000fe40006000000 */
[----:B------:R-:W-:Y:S01]  /*44d0*/  SHF.R.U32.HI R36, RZ, R17, R36 ;  /* 0x00000011ff247219 */ /* 0x000fe20000011624 */
[----:B------:R-:W-:Y:S01]  /*44e0*/  IMAD.HI.U32 R38, R3, R4, RZ ;  /* 0x0000000403267227 */ /* 0x000fe200078e00ff */
[----:B------:R-:W-:Y:S03]  /*44f0*/  SHF.R.U32.HI R35, RZ, R18, R35 ;  /* 0x00000012ff237219 */ /* 0x000fe60000011623 */
[----:B------:R-:W-:Y:S01]  /*4500*/  IMAD.HI.U32 R34, R11, R4, RZ ;  /* 0x000000040b227227 */ /* 0x000fe200078e00ff */
[----:B------:R-:W-:Y:S02]  /*4510*/  @P2 SHF.R.U32.HI R3, RZ, R5, R38 ;  /* 0x00000005ff032219 */ /* 0x000fe40000011626 */
[----:B------:R-:W-:Y:S02]  /*4520*/  SEL R9, R8, R35, !P0 ;  /* 0x0000002308097207 */ /* 0x000fe40004000000 */
[----:B------:R-:W-:Y:S01]  /*4530*/  @P2 SHF.R.U32.HI R11, RZ, R5, R34 ;  /* 0x00000005ff0b2219 */ /* 0x000fe20000011622 */
[C---:B------:R-:W-:Y:S01]  /*4540*/  IMAD R10, R40.reuse, R3, RZ ;  /* 0x00000003280a7224 */ /* 0x040fe200078e02ff */
[----:B------:R-:W-:Y:S01]  /*4550*/  SEL R3, R13, R36, !P4 ;  /* 0x000000240d037207 */ /* 0x000fe20006000000 */
[C---:B------:R-:W-:Y:S03]  /*4560*/  IMAD.HI.U32 R14, R9.reuse, R4, RZ ;  /* 0x00000004090e7227 */ /* 0x040fe600078e00ff */
[----:B------:R-:W-:Y:S01]  /*4570*/  ISETP.GE.AND P0, PT, R9, R10, PT ;  /* 0x0000000a0900720c */ /* 0x000fe20003f06270 */
[C---:B------:R-:W-:Y:S01]  /*4580*/  IMAD R12, R40.reuse, R11, RZ ;  /* 0x0000000b280c7224 */ /* 0x040fe200078e02ff */
[-C--:B------:R-:W-:Y:S04]  /*4590*/  SHF.R.U32.HI R14, RZ, R5.reuse, R14 ;  /* 0x00000005ff0e7219 */ /* 0x080fe8000001160e */
[----:B------:R-:W-:Y:S02]  /*45a0*/  ISETP.GE.OR P0, PT, R3, R12, P0 ;  /* 0x0000000c0300720c */ /* 0x000fe40000706670 */
[----:B------:R-:W-:Y:S05]  /*45b0*/  SEL R15, R9, R14, !P2 ;  /* 0x0000000e090f7207 */ /* 0x000fea0005000000 */
[----:B------:R-:W-:Y:S04]  /*45c0*/  IMAD.MOV R14, RZ, RZ, -R15 ;  /* 0x000000ffff0e7224 */ /* 0x000fe800078e0a0f */
[----:B------:R-:W-:Y:S02]  /*45d0*/  IMAD R14, R40, R14, R9 ;  /* 0x0000000e280e7224 */ /* 0x000fe400078e0209 */
[C---:B------:R-:W-:Y:S05]  /*45e0*/  @!P0 IMAD.HI.U32 R10, R3.reuse, R4, RZ ;  /* 0x00000004030a8227 */ /* 0x040fea00078e00ff */
[----:B------:R-:W-:Y:S04]  /*45f0*/  @!P0 SHF.R.U32.HI R10, RZ, R5, R10 ;  /* 0x00000005ff0a8219 */ /* 0x000fe8000001160a */
[----:B------:R-:W-:Y:S01]  /*4600*/  @!P0 SEL R0, R3, R10, !P2 ;  /* 0x0000000a03008207 */ /* 0x000fe20005000000 */
[----:B------:R-:W-:Y:S03]  /*4610*/  IMAD.MOV R10, RZ, RZ, -R3 ;  /* 0x000000ffff0a7224 */ /* 0x000fe600078e0a03 */
[----:B------:R-:W-:Y:S01]  /*4620*/  @!P0 IADD3 R15, PT, PT, R15, -R0, RZ ;  /* 0x800000000f0f8210 */ /* 0x000fe20007ffe0ff */
[----:B------:R-:W-:Y:S01]  /*4630*/  @!P0 IMAD R0, R11, R14, R0 ;  /* 0x0000000e0b008224 */ /* 0x000fe200078e0200 */
[----:B------:R-:W-:Y:S01]  /*4640*/  IADD3 R11, PT, PT, -R9, RZ, RZ ;  /* 0x000000ff090b7210 */ /* 0x000fe20007ffe1ff */
[----:B------:R-:W-:Y:S02]  /*4650*/  IMAD R13, R2, R10, R13 ;  /* 0x0000000a020d7224 */ /* 0x000fe400078e020d */
[----:B------:R-:W-:Y:S02]  /*4660*/  @!P0 IMAD R9, R15, R40, R3 ;  /* 0x000000280f098224 */ /* 0x000fe400078e0203 */
[----:B------:R-:W-:Y:S02]  /*4670*/  @!P0 IMAD.MOV.U32 R3, RZ, RZ, R0 ;  /* 0x000000ffff038224 */ /* 0x000fe400078e0000 */
[----:B------:R-:W-:Y:S02]  /*4680*/  IMAD R8, R6, R11, R8 ;  /* 0x0000000b06087224 */ /* 0x000fe400078e0208 */
[----:B------:R-:W-:Y:S02]  /*4690*/  IMAD R13, R3, R2, R13 ;  /* 0x00000002030d7224 */ /* 0x000fe400078e020d */
[----:B------:R-:W-:Y:S02]  /*46a0*/  IMAD R8, R9, R6, R8 ;  /* 0x0000000609087224 */ /* 0x000fe400078e0208 */
.L_x_88:
[----:B------:R-:W-:Y:S05]  /*46b0*/  BRA.U UP1, `(.L_x_89) ;  /* 0x0000000101107547 */ /* 0x000fea000b800000 */
[----:B------:R-:W-:Y:S04]  /*46c0*/  MOV R0, UR6 ;  /* 0x0000000600007c02 */ /* 0x000fe80008000f00 */
[----:B------:R-:W-:Y:S04]  /*46d0*/  SHF.L.U32 R3, R0, 0x1f, RZ ;  /* 0x0000001f00037819 */ /* 0x000fe800000006ff */
[----:B------:R-:W2:Y:S02]  /*46e0*/  SYNCS.PHASECHK.TRANS64.TRYWAIT P0, [UR7+0x98], R3 ;  /* 0x00009803ff0075a7 */ /* 0x000ea40008001107 */
[----:B--2---:R-:W-:Y:S05]  /*46f0*/  @!P0 BRA `(.L_x_90) ;  /* 0x0000005800d88947 */ /* 0x004fea0003800000 */
.L_x_89:
[----:B------:R-:W-:Y:S02]  /*4700*/  R2UR UR42, R20 ;  /* 0x00000000142a72ca */ /* 0x000fe400000e0000 */
[----:B------:R-:W-:Y:S02]  /*4710*/  R2UR UR43, R21 ;  /* 0x00000000152b72ca */ /* 0x000fe400000e0000 */
[----:B------:R-:W-:Y:S02]  /*4720*/  ISETP.NE.U32.AND P2, PT, RZ, UR4, PT ;  /* 0x00000004ff007c0c */ /* 0x000fe4000bf45070 */
[----:B------:R-:W-:Y:S02]  /*4730*/  SHF.L.U32 R12, R31, 0x1f, RZ ;  /* 0x0000001f1f0c7819 */ /* 0x000fe400000006ff */
[----:B------:R-:W-:Y:S05]  /*4740*/  ISETP.NE.AND.EX P2, PT, RZ, UR5, PT, P2 ;  /* 0x00000005ff007c0c */ /* 0x000fea000bf45320 */
[----:B------:R-:W-:Y:S02]  /*4750*/  USHF.L.U32 UR42, UR42, 0x8, URZ ;  /* 0x000000082a2a7899 */ /* 0x000fe400080006ff */
[----:B------:R-:W-:Y:S01]  /*4760*/  USHF.L.U32 UR43, UR43, 0x6, URZ ;  /* 0x000000062b2b7899 */ /* 0x000fe200080006ff */
[----:B------:R-:W-:Y:S11]  /*4770*/  BRA.U !UP4, `(.L_x_91) ;  /* 0x000000010c347547 */ /* 0x000ff6000b800000 */
[----:B------:R-:W-:Y:S01]  /*4780*/  UPLOP3.LUT UP0, UPT, UPT, UPT, UP3, 0x80, 0x8 ;  /* 0x000000000008789c */ /* 0x000fe20003f0f030 */
[----:B--2---:R-:W-:Y:S02]  /*4790*/  HFMA2 R0, -RZ, RZ, 0, 5.9604644775390625e-08 ;  /* 0x00000001ff007431 */ /* 0x004fe400000001ff */
[----:B------:R-:W-:Y:S03]  /*47a0*/  IMAD.MOV.U32 R91, RZ, RZ, 0x1 ;  /* 0x00000001ff5b7424 */ /* 0x000fe600078e00ff */
[----:B------:R-:W-:Y:S05]  /*47b0*/  PLOP3.LUT P0, PT, PT, PT, UP0, 0x80, 0x8 ;  /* 0x000000000008781c */ /* 0x000fea0003f0f008 */
[----:B------:R-:W2:Y:S01]  /*47c0*/  @UP0 LDCU.64 UR10, c[0x0][0x888] ;  /* 0x00011100ff0a07ac */ /* 0x000ea20008000a00 */
[----:B------:R-:W-:Y:S07]  /*47d0*/  @UP0 UIMAD UR8, UR36, UR4, URZ ;  /* 0x00000004240802a4 */ /* 0x000fee000f8e02ff */
[----:B------:R-:W-:Y:S01]  /*47e0*/  @!P0 PRMT R91, R0, 0x7610, R91 ;  /* 0x00007610005b8816 */ /* 0x000fe2000000005b */
[----:B--2---:R-:W-:Y:S03]  /*47f0*/  @UP0 UIMAD.WIDE UR10, UR8, 0x4, UR10 ;  /* 0x00000004080a08a5 */ /* 0x004fe6000f8e020a */
[----:B------:R-:W2:Y:S03]  /*4800*/  @!UP0 LDCU UR8, c[0x0][0x880] ;  /* 0x00011000ff0887ac */ /* 0x000ea60008000800 */
[----:B------:R-:W-:Y:S01]  /*4810*/  IMAD.U32 R10, RZ, RZ, UR10 ;  /* 0x0000000aff0a7e24 */ /* 0x000fe2000f8e00ff */
[----:B------:R-:W-:Y:S05]  /*4820*/  MOV R11, UR11 ;  /* 0x0000000b000b7c02 */ /* 0x000fea0008000f00 */
[----:B-----5:R4:W5:Y:S02]  /*4830*/  @P0 LDG.E R50, desc[UR46][R10.64] ;  /* 0x0000002e0a320981 */ /* 0x020964000c1e1900 */
[----:B--2-4-:R-:W-:Y:S07]  /*4840*/  @!P0 IMAD.U32 R50, RZ, RZ, UR8 ;  /* 0x00000008ff328e24 */ /* 0x014fee000f8e00ff */
.L_x_91:
[----:B-----5:R-:W-:Y:S01]  /*4850*/  @!P2 ISETP.EQ.AND P0, PT, R50, RZ, PT ;  /* 0x000000ff3200a20c */ /* 0x020fe20003f02270 */
[----:B------:R-:W-:Y:S01]  /*4860*/  @!UPT UIADD3 URZ, UPT, UPT, URZ, URZ, URZ ;  /* 0x000000fffffff290 */ /* 0x000fe2000fffe0ff */
[----:B------:R-:W-:Y:S11]  /*4870*/  @!P2 BRA `(.L_x_92) ;  /* 0x000000000014a947 */ /* 0x000ff60003800000 */
[----:B------:R-:W-:Y:S02]  /*4880*/  LOP3.LUT P2, RZ, R91, 0xff, RZ, 0xc0, !PT ;  /* 0x000000ff5bff7812 */ /* 0x000fe4000784c0ff */
[----:B------:R-:W-:Y:S04]  /*4890*/  PLOP3.LUT P0, PT, PT, PT, UP0, 0x80, 0x8 ;  /* 0x000000000008781c */ /* 0x000fe80003f0f008 */
[----:B------:R-:W-:Y:S07]  /*48a0*/  PLOP3.LUT P0, PT, P0, PT, PT, 0x8, 0x80 ;  /* 0x000000000080781c */ /* 0x000fee000070e170 */
[----:B------:R-:W-:Y:S11]  /*48b0*/  @P2 ISETP.EQ.AND P0, PT, R50, RZ, PT ;  /* 0x000000ff3200220c */ /* 0x000ff60003f02270 */
[----:B------:R-:W-:Y:S02]  /*48c0*/  @!UPT UIADD3 URZ, UPT, UPT, URZ, URZ, URZ ;  /* 0x000000fffffff290 */ /* 0x000fe4000fffe0ff */
.L_x_92:
[----:B------:R-:W4:Y:S01]  /*48d0*/  SYNCS.PHASECHK.TRANS64.TRYWAIT P2, [UR7+0x70], R12 ;  /* 0x0000700cff0075a7 */ /* 0x000f220008041107 */
[----:B------:R-:W-:Y:S04]  /*48e0*/  ELECT P4, URZ, PT ;  /* 0x0000000000ff782f */ /* 0x000fe80003880000 */
[----:B------:R-:W-:Y:S11]  /*48f0*/  PLOP3.LUT P4, PT, P0, P4, PT, 0xf2, 0x2f ;  /* 0x00000000002f781c */ /* 0x000ff60000789e72 */
[----:B------:R-:W-:Y:S02]  /*4900*/  @!UPT UIADD3 URZ, UPT, UPT, URZ, URZ, URZ ;  /* 0x000000fffffff290 */ /* 0x000fe4000fffe0ff */
[----:B-1----:R-:W-:Y:S05]  /*4910*/  @!P4 IADD3 R9, P0, PT, R32, 0x580, RZ ;  /* 0x000005802009c810 */ /* 0x002fea0007f1e0ff */
[----:B--2---:R-:W-:Y:S01]  /*4920*/  @!P4 IMAD.X R0, RZ, RZ, R33, P0 ;  /* 0x000000ffff00c224 */ /* 0x004fe200000e0621 */
[----:B----4-:R-:W-:Y:S07]  /*4930*/  @!P2 BRA `(.L_x_93) ;  /* 0x000000580060a947 */ /* 0x010fee0003800000 */
.L_x_179:
[----:B------:R-:W-:Y:S01]  /*4940*/  @!P4 R2UR UR9, R9 ;  /* 0x000000000909c2ca */ /* 0x000fe200000e0000 */
[----:B------:R-:W-:Y:S01]  /*4950*/  VOTEU.ALL UP1, P4 ;  /* 0x0000000000ff7886 */ /* 0x000fe20002020000 */
[----:B------:R-:W-:Y:S01]  /*4960*/  @!P4 R2UR UR8, R0 ;  /* 0x000000000008c2ca */ /* 0x000fe200000e0000 */
[----:B------:R-:W-:Y:S01]  /*4970*/  VOTEU.ALL UP2, P4 ;  /* 0x0000000000ff7886 */ /* 0x000fe20002040000 */
[----:B------:R-:W-:Y:S01]  /*4980*/  UMOV UR16, 0x0 ;  /* 0x0000000000107882 */ /* 0x000fe20000000000 */
[----:B------:R-:W-:Y:S01]  /*4990*/  UMOV UR17, 0x10000000 ;  /* 0x1000000000117882 */ /* 0x000fe20000000000 */
[----:B------:R-:W-:Y:S01]  /*49a0*/  @!UP1 UIADD3 UR40, UPT, UPT, UR7, 0x200, URZ ;  /* 0x0000020007289890 */ /* 0x000fe2000fffe0ff */
[----:B------:R-:W-:Y:S01]  /*49b0*/  @!P4 IMAD.MOV.U32 R0, RZ, RZ, 0x1000 ;  /* 0x00001000ff00c424 */ /* 0x000fe200078e00ff */
[----:B------:R-:W-:Y:S01]  /*49c0*/  UMOV UR44, UR36 ;  /* 0x00000024002c7c82 */ /* 0x000fe20008000000 */
[----:B------:R-:W-:Y:S01]  /*49d0*/  @!UP1 UIADD3 UR10, UPT, UPT, UR42, 0x80, URZ ;  /* 0x000000802a0a9890 */ /* 0x000fe2000fffe0ff */
[----:B------:R-:W-:Y:S01]  /*49e0*/  @!P4 IADD3 R9, P0, PT, R32, 0x580, RZ ;  /* 0x000005802009c810 */ /* 0x000fe20007f1e0ff */
[----:B------:R-:W-:Y:S01]  /*49f0*/  UMOV UR11, UR43 ;  /* 0x0000002b000b7c82 */ /* 0x000fe20008000000 */
[----:B------:R-:W-:Y:S01]  /*4a00*/  UMOV UR12, UR36 ;  /* 0x00000024000c7c82 */ /* 0x000fe20008000000 */
[----:B------:R-:W-:Y:S01]  /*4a10*/  IMAD.U32 R10, RZ, RZ, UR9 ;  /* 0x00000009ff0a7e24 */ /* 0x000fe2000f8e00ff */
[----:B------:R-:W-:Y:S01]  /*4a20*/  UMOV UR9, UR41 ;  /* 0x0000002900097c82 */ /* 0x000fe20008000000 */
[----:B------:R-:W-:Y:S01]  /*4a30*/  IMAD.U32 R11, RZ, RZ, UR8 ;  /* 0x00000008ff0b7e24 */ /* 0x000fe2000f8e00ff */
[----:B------:R-:W-:Y:S02]  /*4a40*/  @!UP1 UIADD3 UR8, UPT, UPT, UR7, 0xa00, URZ ;  /* 0x00000a0007089890 */ /* 0x000fe4000fffe0ff */
[----:B------:R-:W-:Y:S01]  /*4a50*/  @!P4 R2UR UR18, R10 ;  /* 0x000000000a12c2ca */ /* 0x000fe200000e0000 */
[----:B------:R-:W-:Y:S01]  /*4a60*/  VOTEU.ALL UP1, P4 ;  /* 0x0000000000ff7886 */ /* 0x000fe20002020000 */
[----:B------:R-:W-:Y:S01]  /*4a70*/  @!P4 R2UR UR19, R11 ;  /* 0x000000000b13c2ca */ /* 0x000fe200000e0000 */
[----:B------:R-:W-:Y:S11]  /*4a80*/  UPRMT UR14, UR37, 0x654, UR41 ;  /* 0x00000654250e7896 */ /* 0x000ff60008000029 */
[----:B------:R-:W-:Y:S01]  /*4a90*/  @!UPT UIADD3 URZ, UPT, UPT, URZ, URZ, URZ ;  /* 0x000000fffffff290 */ /* 0x000fe2000fffe0ff */
[----:B------:R2:W-:Y:S01]  /*4aa0*/  @!UP2 UTMALDG.3D [UR40], [UR18], desc[UR16] ;  /* 0x000010281200a5b4 */ /* 0x0005e20008011000 */
[----:B------:R2:W-:Y:S01]  /*4ab0*/  @!UP1 UTMALDG.3D [UR8], [UR18], desc[UR16] ;  /* 0x00001008120095b4 */ /* 0x0005e20008011000 */
[----:B------:R4:W-:Y:S01]  /*4ac0*/  @!P4 SYNCS.ARRIVE.TRANS64.RED.A0TR RZ, [UR7+0x50], R0 ;  /* 0x00005000ffffc9a7 */ /* 0x0009e20008300407 */
[----:B------:R-:W-:Y:S01]  /*4ad0*/  SYNCS.ARRIVE.TRANS64.RED.A1T0 RZ, [UR14], RZ ;  /* 0x000000ffffff79a7 */ /* 0x000fe2000810040e */
[----:B----4-:R-:W-:Y:S01]  /*4ae0*/  @!P4 IMAD.X R0, RZ, RZ, R33, P0 ;  /* 0x000000ffff00c224 */ /* 0x010fe200000e0621 */
[----:B------:R-:W4:Y:S02]  /*4af0*/  SYNCS.PHASECHK.TRANS64.TRYWAIT P2, [UR7+0x78], R12 ;  /* 0x0000780cff0075a7 */ /* 0x000f240008041107 */
[----:B--2-4-:R-:W-:Y:S05]  /*4b00*/  @!P2 BRA `(.L_x_94) ;  /* 0x000000580004a947 */ /* 0x014fea0003800000 */
.L_x_181:
        /* <DEDUP_REMOVED lines=8> */
[----:B------:R-:W-:Y:S01]  /*4b90*/  @!UP1 UIADD3 UR32, UPT, UPT, UR7, 0x1200, URZ ;  /* 0x0000120007209890 */ /* 0x000fe2000fffe0ff */
[----:B------:R-:W-:Y:S01]  /*4ba0*/  @!P4 IADD3 R21, P0, PT, R32, 0x580, RZ ;  /* 0x000005802015c810 */ /* 0x000fe20007f1e0ff */
[----:B------:R-:W-:Y:S01]  /*4bb0*/  UMOV UR35, UR43 ;  /* 0x0000002b00237c82 */ /* 0x000fe20008000000 */
[----:B------:R-:W-:Y:S02]  /*4bc0*/  @!UP1 UIADD3 UR10, UPT, UPT, UR42, 0xa0, URZ ;  /* 0x000000a02a0a9890 */ /* 0x000fe4000fffe0ff */
[----:B------:R-:W-:Y:S01]  /*4bd0*/  IMAD.U32 R10, RZ, RZ, UR9 ;  /* 0x00000009ff0a7e24 */ /* 0x000fe2000f8e00ff */
[----:B------:R-:W-:Y:S01]  /*4be0*/  UMOV UR9, UR33 ;  /* 0x0000002100097c82 */ /* 0x000fe20008000000 */
[----:B------:R-:W-:Y:S01]  /*4bf0*/  IMAD.U32 R11, RZ, RZ, UR8 ;  /* 0x00000008ff0b7e24 */ /* 0x000fe2000f8e00ff */
[----:B------:R-:W-:Y:S01]  /*4c00*/  @!UP1 UIADD3 UR8, UPT, UPT, UR7, 0x1a00, URZ ;  /* 0x00001a0007089890 */ /* 0x000fe2000fffe0ff */
[----:B------:R-:W-:Y:S01]  /*4c10*/  @!P4 IMAD.X R20, RZ, RZ, R33, P0 ;  /* 0x000000ffff14c224 */ /* 0x000fe200000e0621 */
[----:B------:R-:W-:Y:S01]  /*4c20*/  @!P4 R2UR UR18, R10 ;  /* 0x000000000a12c2ca */ /* 0x000fe200000e0000 */
[----:B------:R-:W-:Y:S01]  /*4c30*/  VOTEU.ALL UP1, P4 ;  /* 0x0000000000ff7886 */ /* 0x000fe20002020000 */
[----:B------:R-:W-:Y:S01]  /*4c40*/  @!P4 R2UR UR19, R11 ;  /* 0x000000000b13c2ca */ /* 0x000fe200000e0000 */
[----:B------:R-:W-:Y:S01]  /*4c50*/  UMOV UR11, UR43 ;  /* 0x0000002b000b7c82 */ /* 0x000fe20008000000 */
[----:B------:R-:W-:Y:S01]  /*4c60*/  UMOV UR12, UR36 ;  /* 0x00000024000c7c82 */ /* 0x000fe20008000000 */
[----:B------:R-:W-:Y:S10]  /*4c70*/  UPRMT UR14, UR37, 0x654, UR33 ;  /* 0x00000654250e7896 */ /* 0x000ff40008000021 */
[----:B------:R2:W-:Y:S01]  /*4c80*/  @!UP2 UTMALDG.3D [UR32], [UR18], desc[UR16] ;  /* 0x000010201200a5b4 */ /* 0x0005e20008011000 */
[----:B------:R2:W-:Y:S01]  /*4c90*/  @!UP1 UTMALDG.3D [UR8], [UR18], desc[UR16] ;  /* 0x00001008120095b4 */ /* 0x0005e20008011000 */
[----:B------:R2:W-:Y:S01]  /*4ca0*/  @!P4 SYNCS.ARRIVE.TRANS64.RED.A0TR RZ, [UR7+0x58], R0 ;  /* 0x00005800ffffc9a7 */ /* 0x0005e20008300407 */
[----:B------:R-:W-:Y:S01]  /*4cb0*/  SYNCS.ARRIVE.TRANS64.RED.A1T0 RZ, [UR14], RZ ;  /* 0x000000ffffff79a7 */ /* 0x000fe2000810040e */
[----:B------:R-:W4:Y:S02]  /*4cc0*/  SYNCS.PHASECHK.TRANS64.TRYWAIT P2, [UR7+0x80], R12 ;  /* 0x0000800cff0075a7 */ /* 0x000f240008041107 */
[----:B--2-4-:R-:W-:Y:S05]  /*4cd0*/  @!P2 BRA `(.L_x_95) ;  /* 0x0000005400a8a947 */ /* 0x014fea0003800000 */
.L_x_183:
[----:B------:R-:W2:Y:S01]  /*4ce0*/  LDC.64 R14, c[0x0][0xb10] ;  /* 0x0002c400ff0e7b82 */ /* 0x000ea20000000a00 */
[----:B------:R-:W-:Y:S01]  /*4cf0*/  @!P4 R2UR UR9, R21 ;  /* 0x000000001509c2ca */ /* 0x000fe200000e0000 */
[----:B------:R-:W-:Y:S01]  /*4d00*/  VOTEU.ALL UP1, P4 ;  /* 0x0000000000ff7886 */ /* 0x000fe20002020000 */
[----:B------:R-:W-:Y:S01]  /*4d10*/  @!P4 R2UR UR8, R20 ;  /* 0x000000001408c2ca */ /* 0x000fe200000e0000 */
[----:B------:R-:W-:Y:S01]  /*4d20*/  VOTEU.ALL UP2, P4 ;  /* 0x0000000000ff7886 */ /* 0x000fe20002040000 */
[----:B------:R-:W-:Y:S03]  /*4d30*/  UMOV UR16, 0x0 ;  /* 0x0000000000107882 */ /* 0x000fe60000000000 */
[----:B------:R-:W4:Y:S01]  /*4d40*/  LDC.64 R10, c[0x0][0xb18] ;  /* 0x0002c600ff0a7b82 */ /* 0x000f220000000a00 */
[----:B------:R-:W-:Y:S01]  /*4d50*/  @!UP1 UIADD3 UR26, UPT, UPT, UR42, 0x40, URZ ;  /* 0x000000402a1a9890 */ /* 0x000fe2000fffe0ff */
[----:B------:R-:W-:Y:S01]  /*4d60*/  @P3 SHF.R.U32.HI R28, RZ, 0x10, R25 ;  /* 0x00000010ff1c3819 */ /* 0x000fe20000011619 */
[----:B------:R-:W-:Y:S01]  /*4d70*/  @!UP1 UIADD3 UR24, UPT, UPT, UR7, 0x2200, URZ ;  /* 0x0000220007189890 */ /* 0x000fe2000fffe0ff */
[----:B------:R-:W-:Y:S01]  /*4d80*/  VIADD R30, R30, 0x1 ;  /* 0x000000011e1e7836 */ /* 0x000fe20000000000 */
[----:B------:R-:W-:Y:S03]  /*4d90*/  UMOV UR17, 0x10000000 ;  /* 0x1000000000117882 */ /* 0x000fe60000000000 */
[----:B------:R-:W5:Y:S01]  /*4da0*/  @!P1 LDC R0, c[0x0][0xb20] ;  /* 0x0002c800ff009b82 */ /* 0x000f620000000800 */
[----:B------:R-:W-:Y:S01]  /*4db0*/  UMOV UR27, UR43 ;  /* 0x0000002b001b7c82 */ /* 0x000fe20008000000 */
[----:B------:R-:W-:Y:S01]  /*4dc0*/  IMAD.U32 R20, RZ, RZ, UR9 ;  /* 0x00000009ff147e24 */ /* 0x000fe2000f8e00ff */
[----:B------:R-:W-:Y:S05]  /*4dd0*/  UMOV UR28, UR36 ;  /* 0x00000024001c7c82 */ /* 0x000fea0008000000 */
[----:B-1----:R-:W1:Y:S01]  /*4de0*/  @!P1 LDC R3, c[0x0][0xb0c] ;  /* 0x0002c300ff039b82 */ /* 0x002e620000000800 */
[----:B------:R-:W-:Y:S01]  /*4df0*/  IMAD.U32 R21, RZ, RZ, UR8 ;  /* 0x00000008ff157e24 */ /* 0x000fe2000f8e00ff */
[----:B------:R-:W-:Y:S01]  /*4e00*/  @!UP1 UIADD3 UR10, UPT, UPT, UR42, 0xc0, URZ ;  /* 0x000000c02a0a9890 */ /* 0x000fe2000fffe0ff */
[----:B------:R-:W-:Y:S01]  /*4e10*/  @!P4 R2UR UR18, R20 ;  /* 0x000000001412c2ca */ /* 0x000fe200000e0000 */
[----:B------:R-:W-:Y:S01]  /*4e20*/  @!UP1 UIADD3 UR8, UPT, UPT, UR7, 0x2a00, URZ ;  /* 0x00002a0007089890 */ /* 0x000fe2000fffe0ff */
[----:B------:R-:W-:Y:S01]  /*4e30*/  @!P4 IMAD.MOV.U32 R20, RZ, RZ, 0x1000 ;  /* 0x00001000ff14c424 */ /* 0x000fe200078e00ff */
[----:B------:R-:W-:Y:S01]  /*4e40*/  @!P4 R2UR UR19, R21 ;  /* 0x000000001513c2ca */ /* 0x000fe200000e0000 */
[----:B------:R-:W-:Y:S01]  /*4e50*/  VOTEU.ALL UP1, P4 ;  /* 0x0000000000ff7886 */ /* 0x000fe20002020000 */
[----:B------:R-:W-:Y:S01]  /*4e60*/  UMOV UR9, UR25 ;  /* 0x0000001900097c82 */ /* 0x000fe20008000000 */
[----:B------:R-:W-:Y:S01]  /*4e70*/  UMOV UR11, UR43 ;  /* 0x0000002b000b7c82 */ /* 0x000fe20008000000 */
[----:B------:R-:W-:Y:S01]  /*4e80*/  UMOV UR12, UR36 ;  /* 0x00000024000c7c82 */ /* 0x000fe20008000000 */
[----:B------:R-:W-:Y:S08]  /*4e90*/  UPRMT UR14, UR37, 0x654, UR25 ;  /* 0x00000654250e7896 */ /* 0x000ff00008000019 */
[----:B------:R1:W-:Y:S02]  /*4ea0*/  @!UP2 UTMALDG.3D [UR24], [UR18], desc[UR16] ;  /* 0x000010181200a5b4 */ /* 0x0003e40008011000 */
[----:B-1----:R-:W-:Y:S01]  /*4eb0*/  @!P1 ISETP.NE.AND P2, PT, R3, 0x1, PT ;  /* 0x000000010300980c */ /* 0x002fe20003f45270 */
[C---:B--2---:R-:W-:Y:S01]  /*4ec0*/  @!P1 IMAD.HI.U32 R14, R13.reuse, R14, RZ ;  /* 0x0000000e0d0e9227 */ /* 0x044fe200078e00ff */
[----:B----4-:R-:W-:Y:S01]  /*4ed0*/  @!P1 ISETP.NE.AND P0, PT, R10, 0x1, PT ;  /* 0x000000010a00980c */ /* 0x010fe20003f05270 */
[----:B------:R1:W-:Y:S01]  /*4ee0*/  @!UP1 UTMALDG.3D [UR8], [UR18], desc[UR16] ;  /* 0x00001008120095b4 */ /* 0x0003e20008011000 */
[----:B------:R1:W-:Y:S01]  /*4ef0*/  @!P4 SYNCS.ARRIVE.TRANS64.RED.A0TR RZ, [UR7+0x60], R20 ;  /* 0x00006014ffffc9a7 */ /* 0x0003e20008300407 */
[C---:B------:R-:W-:Y:S01]  /*4f00*/  @!P1 IMAD.HI.U32 R11, R8.reuse, R11, RZ ;  /* 0x0000000b080b9227 */ /* 0x040fe200078e00ff */
[----:B------:R-:W-:Y:S04]  /*4f10*/  @!P1 SHF.R.U32.HI R14, RZ, R15, R14 ;  /* 0x0000000fff0e9219 */ /* 0x000fe8000001160e */
[----:B-----5:R-:W-:Y:S02]  /*4f20*/  @!P1 SHF.R.U32.HI R9, RZ, R0, R11 ;  /* 0x00000000ff099219 */ /* 0x020fe4000001160b */
[----:B------:R-:W-:Y:S02]  /*4f30*/  @!P1 SEL R14, R13, R14, !P2 ;  /* 0x0000000e0d0e9207 */ /* 0x000fe40005000000 */
[----:B------:R-:W-:Y:S05]  /*4f40*/  @!P1 SEL R9, R8, R9, !P0 ;  /* 0x0000000908099207 */ /* 0x000fea0004000000 */
[----:B------:R-:W-:Y:S01]  /*4f50*/  @!P1 IMAD.IADD R0, R9, 0x1, -R14 ;  /* 0x0000000109009824 */ /* 0x000fe200078e0a0e */
[----:B------:R-:W-:Y:S01]  /*4f60*/  SYNCS.ARRIVE.TRANS64.RED.A1T0 RZ, [UR14], RZ ;  /* 0x000000ffffff79a7 */ /* 0x000fe2000810040e */
[----:B------:R-:W-:Y:S02]  /*4f70*/  @!P1 IMAD.IADD R9, R14, 0x1, -R9 ;  /* 0x000000010e099824 */ /* 0x000fe400078e0a09 */
[----:B------:R-:W-:Y:S02]  /*4f80*/  @!P1 IMAD R13, R0, R3, R13 ;  /* 0x00000003000d9224 */ /* 0x000fe400078e020d */
[----:B------:R-:W-:Y:S01]  /*4f90*/  @!P1 IMAD R8, R9, R10, R8 ;  /* 0x0000000a09089224 */ /* 0x000fe200078e0208 */
[----:B------:R-:W2:Y:S02]  /*4fa0*/  SYNCS.PHASECHK.TRANS64.TRYWAIT P5, [UR7+0x88], R12 ;  /* 0x0000880cff0075a7 */ /* 0x000ea400080a1107 */
[----:B-12---:R-:W-:Y:S05]  /*4fb0*/  @!P5 BRA `(.L_x_96) ;  /* 0x000000540008d947 */ /* 0x006fea0003800000 */
.L_x_185:
[----:B-1----:R-:W-:Y:S01]  /*4fc0*/  @!P4 IADD3 R3, P0, PT, R32, 0x580, RZ ;  /* 0x000005802003c810 */ /* 0x002fe20007f1e0ff */
[----:B------:R-:W-:Y:S01]  /*4fd0*/  VOTEU.ALL UP1, P4 ;  /* 0x0000000000ff7886 */ /* 0x000fe20002020000 */
[----:B------:R-:W-:Y:S01]  /*4fe0*/  VOTEU.ALL UP2, P4 ;  /* 0x0000000000ff7886 */ /* 0x000fe20002040000 */
[----:B------:R-:W-:Y:S01]  /*4ff0*/  UMOV UR14, 0x0 ;  /* 0x00000000000e7882 */ /* 0x000fe20000000000 */
[----:B------:R-:W-:Y:S01]  /*5000*/  @!P4 R2UR UR9, R3 ;  /* 0x000000000309c2ca */ /* 0x000fe200000e0000 */
[----:B------:R-:W-:Y:S01]  /*5010*/  @!P4 IMAD.X R0, RZ, RZ, R33, P0 ;  /* 0x000000ffff00c224 */ /* 0x000fe200000e0621 */
[----:B------:R-:W-:Y:S01]  /*5020*/  @!UP1 UIADD3 UR17, UPT, UPT, UR7, 0x68, URZ ;  /* 0x0000006807119890 */ /* 0x000fe2000fffe0ff */
[----:B------:R-:W-:Y:S01]  /*5030*/  ISETP.NE.AND P0, PT, R30, 0x2, PT ;  /* 0x000000021e00780c */ /* 0x000fe20003f05270 */
[----:B------:R-:W-:Y:S01]  /*5040*/  @!UP1 UIADD3 UR18, UPT, UPT, UR42, 0x60, URZ ;  /* 0x000000602a129890 */ /* 0x000fe2000fffe0ff */
[----:B------:R-:W-:Y:S01]  /*5050*/  LOP3.LUT R31, R31, 0x1, RZ, 0x3c, !PT ;  /* 0x000000011f1f7812 */ /* 0x000fe200078e3cff */
[----:B------:R-:W-:Y:S01]  /*5060*/  @!UP1 UIADD3 UR16, UPT, UPT, UR7, 0x3200, URZ ;  /* 0x0000320007109890 */ /* 0x000fe2000fffe0ff */
[----:B------:R-:W-:Y:S01]  /*5070*/  @!P4 R2UR UR8, R0 ;  /* 0x000000000008c2ca */ /* 0x000fe200000e0000 */
[----:B------:R-:W-:Y:S01]  /*5080*/  UMOV UR15, 0x10000000 ;  /* 0x10000000000f7882 */ /* 0x000fe20000000000 */
[----:B------:R-:W-:Y:S01]  /*5090*/  UMOV UR19, UR43 ;  /* 0x0000002b00137c82 */ /* 0x000fe20008000000 */
[----:B------:R-:W-:Y:S01]  /*50a0*/  UMOV UR20, UR36 ;  /* 0x0000002400147c82 */ /* 0x000fe20008000000 */
[----:B------:R-:W-:Y:S01]  /*50b0*/  @!UP1 UIADD3 UR10, UPT, UPT, UR42, 0xe0, URZ ;  /* 0x000000e02a0a9890 */ /* 0x000fe2000fffe0ff */
[----:B------:R-:W-:Y:S01]  /*50c0*/  SEL R0, RZ, 0x1, P0 ;  /* 0x00000001ff007807 */ /* 0x000fe20000000000 */
[----:B------:R-:W-:Y:S01]  /*50d0*/  IMAD.U32 R10, RZ, RZ, UR9 ;  /* 0x00000009ff0a7e24 */ /* 0x000fe2000f8e00ff */
[----:B------:R-:W-:Y:S01]  /*50e0*/  UMOV UR11, UR43 ;  /* 0x0000002b000b7c82 */ /* 0x000fe20008000000 */
[----:B------:R-:W-:Y:S01]  /*50f0*/  UMOV UR12, UR36 ;  /* 0x00000024000c7c82 */ /* 0x000fe20008000000 */
[----:B------:R-:W-:Y:S01]  /*5100*/  UMOV UR9, UR17 ;  /* 0x0000001100097c82 */ /* 0x000fe20008000000 */
[----:B------:R-:W-:Y:S01]  /*5110*/  @P3 R2UR UR36, R28 ;  /* 0x000000001c2432ca */ /* 0x000fe200000e0000 */
[----:B------:R-:W-:Y:S01]  /*5120*/  IMAD.IADD R20, R8, 0x1, R83 ;  /* 0x0000000108147824 */ /* 0x000fe200078e0253 */
[----:B------:R-:W-:Y:S01]  /*5130*/  @!P4 R2UR UR22, R10 ;  /* 0x000000000a16c2ca */ /* 0x000fe200000e0000 */
[----:B------:R-:W-:Y:S01]  /*5140*/  IMAD.U32 R11, RZ, RZ, UR8 ;  /* 0x00000008ff0b7e24 */ /* 0x000fe2000f8e00ff */
[----:B------:R-:W-:Y:S01]  /*5150*/  @!UP1 UIADD3 UR8, UPT, UPT, UR7, 0x3a00, URZ ;  /* 0x00003a0007089890 */ /* 0x000fe2000fffe0ff */
[----:B------:R-:W-:Y:S01]  /*5160*/  LOP3.LUT R29, R29, R0, RZ, 0x3c, !PT ;  /* 0x000000001d1d7212 */ /* 0x000fe200078e3cff */
[----:B------:R-:W-:Y:S01]  /*5170*/  VOTEU.ALL UP1, P4 ;  /* 0x0000000000ff7886 */ /* 0x000fe20002020000 */
[----:B------:R-:W-:Y:S01]  /*5180*/  IMAD.IADD R21, R13, 0x1, R90 ;  /* 0x000000010d157824 */ /* 0x000fe200078e025a */
[----:B------:R-:W-:Y:S02]  /*5190*/  @!P4 R2UR UR23, R11 ;  /* 0x000000000b17c2ca */ /* 0x000fe400000e0000 */
[----:B------:R-:W-:Y:S11]  /*51a0*/  SEL R30, R30, RZ, P0 ;  /* 0x000000ff1e1e7207 */ /* 0x000ff60000000000 */
[----:B------:R2:W-:Y:S01]  /*51b0*/  @!UP2 UTMALDG.3D [UR16], [UR22], desc[UR14] ;  /* 0x00000e101600a5b4 */ /* 0x0005e20008011000 */
[----:B------:R2:W-:Y:S01]  /*51c0*/  @!UP1 UTMALDG.3D [UR8], [UR22], desc[UR14] ;  /* 0x00000e08160095b4 */ /* 0x0005e20008011000 */
[----:B------:R2:W-:Y:S01]  /*51d0*/  @!P4 SYNCS.ARRIVE.TRANS64.RED.A0TR RZ, [UR7+0x68], R23 ;  /* 0x00006817ffffc9a7 */ /* 0x0005e20008300407 */
[----:B------:R-:W-:Y:S01]  /*51e0*/  UPLOP3.LUT UP1, UPT, UPT, UPT, UPT, 0x80, 0x8 ;  /* 0x000000000008789c */ /* 0x000fe20003f2f070 */
[----:B------:R-:W-:Y:S01]  /*51f0*/  SYNCS.ARRIVE.TRANS64.RED.A1T0 RZ, [UR13], RZ ;  /* 0x000000ffffff79a7 */ /* 0x000fe2000810040d */
[----:B------:R-:W-:Y:S09]  /*5200*/  @P3 BRA `(.L_x_97) ;  /* 0xfffffff000303947 */ /* 0x000ff2000383ffff */
[----:B------:R-:W-:-:S04]  /*5210*/  SHF.L.U32 R3, R31, 0x1f, RZ ;  /* 0x0000001f1f037819 */ /* 0x000fc800000006ff */
[----:B------:R-:W1:Y:S02]  /*5220*/  SYNCS.PHASECHK.TRANS64.TRYWAIT P0, [UR7+0x70], R3 ;  /* 0x00007003ff0075a7 */ /* 0x000e640008001107 */
[----:B-1----:R-:W-:Y:S05]  /*5230*/  @!P0 BRA `(.L_x_98) ;  /* 0x0000005000808947 */ /* 0x002fea0003800000 */
.L_x_187:
[----:B------:R-:W4:Y:S02]  /*5240*/  SYNCS.PHASECHK.TRANS64.TRYWAIT P0, [UR7+0x78], R3 ;  /* 0x00007803ff0075a7 */ /* 0x000f240008001107 */
[----:B----4-:R-:W-:Y:S05]  /*5250*/  @!P0 BRA `(.L_x_99) ;  /* 0x0000005000908947 */ /* 0x010fea0003800000 */
.L_x_189:
[----:B------:R-:W4:Y:S02]  /*5260*/  SYNCS.PHASECHK.TRANS64.TRYWAIT P0, [UR7+0x80], R3 ;  /* 0x00008003ff0075a7 */ /* 0x000f240008001107 */
[----:B----4-:R-:W-:Y:S05]  /*5270*/  @!P0 BRA `(.L_x_100) ;  /* 0x0000005000a08947 */ /* 0x010fea0003800000 */
.L_x_191:
[----:B-1----:R-:W-:-:S07]  /*5280*/  MOV R0, UR7 ;  /* 0x0000000700007c02 */ /* 0x002fce0008000f00 */
.L_x_101:
[----:B-1----:R-:W-:-:S04]  /*5290*/  SHF.L.U32 R3, R31, 0x1f, RZ ;  /* 0x0000001f1f037819 */ /* 0x002fc800000006ff */
[----:B------:R1:W4:Y:S03]  /*52a0*/  SYNCS.PHASECHK.TRANS64.TRYWAIT P0, [R0+URZ+0x88], R3 ;  /* 0x00008803000075a7 */ /* 0x00032600080011ff */
[----:B----4-:R-:W-:Y:S05]  /*52b0*/  @!P0 NANOSLEEP.SYNCS 0x989680 ;  /* 0x009896800000895d */ /* 0x010fea0003900000 */
[----:B------:R-:W4:Y:S02]  /*52c0*/  @!P0 SYNCS.PHASECHK.TRANS64 P0, [R0+URZ+0x88], R3 ;  /* 0x00008803000085a7 */ /* 0x000f2400080010ff */
[----:B--2-4-:R-:W-:Y:S05]  /*52d0*/  @P0 EXIT ;  /* 0x000000000000094d */ /* 0x014fea0003800000 */
[----:B------:R-:W-:Y:S05]  /*52e0*/  BRA `(.L_x_101) ;  /* 0xfffffffc00e87947 */ /* 0x000fea000383ffff */
.L_x_86:
[----:B------:R-:W-:-:S06]  /*52f0*/  UISETP.GE.AND UP1, UPT, UR10, 0x4, UPT ;  /* 0x000000040a00788c */ /* 0x000fcc000bf26270 */
[----:B------:R-:W-:-:S13]  /*5300*/  PLOP3.LUT P0, PT, PT, PT, UP1, 0x80, 0x8 ;  /* 0x000000000008781c */ /* 0x000fda0003f0f018 */
[----:B------:R-:W-:Y:S05]  /*5310*/  @!P0 EXIT ;  /* 0x000000000000894d */ /* 0x000fea0003800000 */
[----:B------:R-:W-:Y:S01]  /*5320*/  BAR.SYNC.DEFER_BLOCKING 0x6, 0xa0 ;  /* 0x0182800000007b1d */ /* 0x000fe20000010000 */
[C---:B------:R-:W-:Y:S01]  /*5330*/  IMAD.SHL.U32 R96, R104.reuse, 0x20, RZ ;  /* 0x0000002068607824 */ /* 0x040fe200078e00ff */
[----:B------:R-:W-:Y:S01]  /*5340*/  CS2R R100, SRZ ;  /* 0x0000000000647805 */ /* 0x000fe2000001ff00 */
[C---:B------:R-:W-:Y:S02]  /*5350*/  IMAD.SHL.U32 R4, R97.reuse, 0x200000, RZ ;  /* 0x0020000061047824 */ /* 0x040fe400078e00ff */
[C---:B------:R-:W-:Y:S01]  /*5360*/  IMAD.SHL.U32 R2, R104.reuse, 0x4, RZ ;  /* 0x0000000468027824 */ /* 0x040fe200078e00ff */
[----:B------:R-:W-:Y:S02]  /*5370*/  UMOV UR49, 0x400 ;  /* 0x0000040000317882 */ /* 0x000fe40000000000 */
[----:B------:R-:W1:Y:S01]  /*5380*/  LDC R93, c[0x0][0x370] ;  /* 0x0000dc00ff5d7b82 */ /* 0x000e620000000800 */
[----:B------:R-:W-:Y:S01]  /*5390*/  ULEA UR49, UR37, UR49, 0x18 ;  /* 0x0000003125317291 */ /* 0x000fe2000f8ec0ff */
[----:B------:R-:W-:Y:S01]  /*53a0*/  IMAD.U32 R47, R104, 0x10000, RZ ;  /* 0x00010000682f7824 */ /* 0x000fe200078e00ff */
[C---:B------:R-:W-:Y:S01]  /*53b0*/  LOP3.LUT R3, R96.reuse, 0x80, RZ, 0xc0, !PT ;  /* 0x0000008060037812 */ /* 0x040fe200078ec0ff */
[----:B------:R-:W-:Y:S01]  /*53c0*/  IMAD.SHL.U32 R6, R97, 0x400, RZ ;  /* 0x0000040061067824 */ /* 0x000fe200078e00ff */
[----:B------:R-:W-:Y:S01]  /*53d0*/  LOP3.LUT R95, R96, 0xb60, RZ, 0xc0, !PT ;  /* 0x00000b60605f7812 */ /* 0x000fe200078ec0ff */
[----:B------:R-:W-:Y:S01]  /*53e0*/  UIADD3 UR4, UPT, UPT, UR49, 0x4200, URZ ;  /* 0x0000420031047890 */ /* 0x000fe2000fffe0ff */
[----:B------:R-:W-:Y:S01]  /*53f0*/  LOP3.LUT R4, R4, 0x200000, RZ, 0xc0, !PT ;  /* 0x0020000004047812 */ /* 0x000fe200078ec0ff */
[----:B------:R-:W2:Y:S01]  /*5400*/  LDC R42, c[0x0][0xb0c] ;  /* 0x0002c300ff2a7b82 */ /* 0x000ea20000000800 */
[----:B------:R-:W-:Y:S01]  /*5410*/  LOP3.LUT R2, R3, 0x10, R2, 0xf8, !PT ;  /* 0x0000001003027812 */ /* 0x000fe200078ef802 */
[----:B------:R-:W-:Y:S01]  /*5420*/  IMAD.MOV.U32 R44, RZ, RZ, RZ ;  /* 0x000000ffff2c7224 */ /* 0x000fe200078e00ff */
[----:B------:R-:W-:Y:S01]  /*5430*/  LOP3.LUT R95, R95, 0x400, R6, 0xf8, !PT ;  /* 0x000004005f5f7812 */ /* 0x000fe200078ef806 */
[----:B------:R-:W-:Y:S01]  /*5440*/  IMAD.MOV.U32 R102, RZ, RZ, RZ ;  /* 0x000000ffff667224 */ /* 0x000fe200078e00ff */
[----:B------:R-:W-:Y:S01]  /*5450*/  LOP3.LUT R47, R4, 0x400000, R47, 0xf8, !PT ;  /* 0x00400000042f7812 */ /* 0x000fe200078ef82f */
[----:B------:R-:W-:Y:S01]  /*5460*/  IMAD.MOV.U32 R107, RZ, RZ, RZ ;  /* 0x000000ffff6b7224 */ /* 0x000fe200078e00ff */
[----:B------:R-:W-:Y:S01]  /*5470*/  LOP3.LUT P0, RZ, R96, 0x80, RZ, 0xc0, !PT ;  /* 0x0000008060ff7812 */ /* 0x000fe2000780c0ff */
[----:B------:R-:W3:Y:S01]  /*5480*/  LDC R92, c[0x0][0xb20] ;  /* 0x0002c800ff5c7b82 */ /* 0x000ee20000000800 */
[----:B------:R-:W4:Y:S01]  /*5490*/  LDS R0, [UR49+0x150] ;  /* 0x00015031ff007984 */ /* 0x000f220008000800 */
[----:B------:R-:W-:Y:S01]  /*54a0*/  LOP3.LUT R95, R95, R2, RZ, 0xfc, !PT ;  /* 0x000000025f5f7212 */ /* 0x000fe200078efcff */
[----:B------:R-:W-:Y:S01]  /*54b0*/  IMAD.MOV.U32 R99, RZ, RZ, RZ ;  /* 0x000000ffff637224 */ /* 0x000fe200078e00ff */
[----:B------:R-:W-:Y:S01]  /*54c0*/  P2R R2, PR, RZ, 0x1 ;  /* 0x00000001ff027803 */ /* 0x000fe20000000000 */
[----:B------:R-:W-:Y:S01]  /*54d0*/  IMAD.U32 R103, RZ, RZ, UR4 ;  /* 0x00000004ff677e24 */ /* 0x000fe2000f8e00ff */
[----:B------:R-:W-:Y:S01]  /*54e0*/  LOP3.LUT R104, R104, 0x60, RZ, 0xc0, !PT ;  /* 0x0000006068687812 */ /* 0x000fe200078ec0ff */
[----:B------:R-:W1:Y:S01]  /*54f0*/  LDCU.64 UR52, c[0x0][0x348] ;  /* 0x00006900ff3477ac */ /* 0x000e620008000a00 */
[----:B------:R-:W1:Y:S01]  /*5500*/  LDC R41, c[0x0][0xb30] ;  /* 0x0002cc00ff297b82 */ /* 0x000e620000000800 */
[----:B------:R-:W1:Y:S01]  /*5510*/  LDCU.64 UR38, c[0x0][0x888] ;  /* 0x00011100ff2677ac */ /* 0x000e620008000a00 */
[----:B------:R-:W1:Y:S06]  /*5520*/  LDCU.64 UR44, c[0x0][0x890] ;  /* 0x00011200ff2c77ac */ /* 0x000e6c0008000a00 */
[----:B------:R-:W1:Y:S01]  /*5530*/  LDC.64 R88, c[0x0][0xb10] ;  /* 0x0002c400ff587b82 */ /* 0x000e620000000a00 */
[----:B------:R-:W-:-:S07]  /*5540*/  UIADD3 UR48, UPT, UPT, UR49, 0x200, URZ ;  /* 0x0000020031307890 */ /* 0x000fce000fffe0ff */
[----:B------:R-:W1:Y:S08]  /*5550*/  LDC.64 R38, c[0x0][0xb18] ;  /* 0x0002c600ff267b82 */ /* 0x000e700000000a00 */
[----:B------:R-:W1:Y:S08]  /*5560*/  LDC.64 R36, c[0x0][0xb28] ;  /* 0x0002ca00ff247b82 */ /* 0x000e700000000a00 */
[----:B------:R-:W1:Y:S01]  /*5570*/  LDC.64 R86, c[0x0][0x8b0] ;  /* 0x00022c00ff567b82 */ /* 0x000e620000000a00 */
[----:B----4-:R-:W-:-:S07]  /*5580*/  IMAD.IADD R47, R0, 0x1, R47 ;  /* 0x00000001002f7824 */ /* 0x010fce00078e022f */
[----:B------:R-:W4:Y:S08]  /*5590*/  LDC.64 R84, c[0x0][0x8a8] ;  /* 0x00022a00ff547b82 */ /* 0x000f300000000a00 */
[----:B--23--:R-:W1:Y:S02]  /*55a0*/  LDC R94, c[0x0][0x374] ;  /* 0x0000dd00ff5e7b82 */ /* 0x00ce640000000800 */
.L_x_143:
[----:B------:R-:W-:Y:S02]  /*55b0*/  LEA R0, R107, UR49, 0x3 ;  /* 0x000000316b007c11 */ /* 0x000fe4000f8e18ff */
[----:B------:R-:W-:Y:S02]  /*55c0*/  SHF.L.U32 R3, R101, 0x1f, RZ ;  /* 0x0000001f65037819 */ /* 0x000fe400000006ff */
[----:B------:R-:W-:Y:S02]  /*55d0*/  LEA R16, R107, UR49, 0x4 ;  /* 0x000000316b107c11 */ /* 0x000fe4000f8e20ff */
[----:B--2---:R-:W2:Y:S02]  /*55e0*/  SYNCS.PHASECHK.TRANS64.TRYWAIT P0, [R0+URZ+0xa0], R3 ;  /* 0x0000a003000075a7 */ /* 0x004ea400080011ff */
[----:B--2---:R-:W-:Y:S05]  /*55f0*/  @!P0 BRA `(.L_x_102) ;  /* 0x0000004c00d88947 */ /* 0x004fea0003800000 */
.L_x_192:
[----:B------:R-:W3:Y:S01]  /*5600*/  LDC.64 R12, c[0x0][0xb10] ;  /* 0x0002c400ff0c7b82 */ /* 0x000ee20000000a00 */
[----:B------:R-:W4:Y:S01]  /*5610*/  LDS.128 R16, [R16+0x130] ;  /* 0x0001300010107984 */ /* 0x000f220000000c00 */
[----:B-1----:R-:W-:Y:S01]  /*5620*/  ISETP.NE.AND P1, PT, R41, 0x1, PT ;  /* 0x000000012900780c */ /* 0x002fe20003f25270 */
[----:B--2---:R-:W-:Y:S01]  /*5630*/  VIADD R0, R0, 0xb0 ;  /* 0x000000b000007836 */ /* 0x004fe20000000000 */
[----:B------:R-:W-:Y:S04]  /*5640*/  ISETP.GE.AND P0, PT, R40, 0x1, PT ;  /* 0x000000012800780c */ /* 0x000fe80003f06270 */
[----:B------:R-:W1:Y:S01]  /*5650*/  LDC.64 R10, c[0x0][0xb18] ;  /* 0x0002c600ff0a7b82 */ /* 0x000e620000000a00 */
[----:B------:R-:W-:Y:S01]  /*5660*/  PRMT R0, RZ, 0x654, R0 ;  /* 0x00000654ff007816 */ /* 0x000fe20000000000 */
[----:B------:R-:W-:Y:S01]  /*5670*/  @!PT LDS RZ, [RZ] ;  /* 0x00000000fffff984 */ /* 0x000fe20000000800 */
[----:B------:R-:W-:Y:S01]  /*5680*/  @!PT LDS RZ, [RZ] ;  /* 0x00000000fffff984 */ /* 0x000fe20000000800 */
[----:B------:R-:W-:Y:S01]  /*5690*/  @!PT LDS RZ, [RZ] ;  /* 0x00000000fffff984 */ /* 0x000fe20000000800 */
[----:B------:R-:W-:Y:S01]  /*56a0*/  @!PT LDS RZ, [RZ] ;  /* 0x00000000fffff984 */ /* 0x000fe20000000800 */
[----:B------:R2:W-:Y:S06]  /*56b0*/  MEMBAR.ALL.CTA ;  /* 0x0000000000007992 */ /* 0x0005ec0000008000 */
[----:B--2---:R-:W2:Y:S01]  /*56c0*/  FENCE.VIEW.ASYNC.S ;  /* 0x00000000000073c6 */ /* 0x004ea20000000000 */
[----:B------:R-:W1:Y:S08]  /*56d0*/  @!P1 LDC R14, c[0x0][0xb20] ;  /* 0x0002c800ff0e9b82 */ /* 0x000e700000000800 */
[----:B------:R-:W1:Y:S01]  /*56e0*/  @!P1 LDC R9, c[0x0][0xb0c] ;  /* 0x0002c300ff099b82 */ /* 0x000e620000000800 */
[----:B--2---:R2:W-:Y:S01]  /*56f0*/  SYNCS.ARRIVE.TRANS64.RED.A1T0 RZ, [R0+URZ], RZ ;  /* 0x000000ff00ff79a7 */ /* 0x0045e200081004ff */
[----:B----4-:R-:W-:Y:S04]  /*5700*/  LOP3.LUT P4, RZ, R18, 0x1, RZ, 0xc0, !PT ;  /* 0x0000000112ff7812 */ /* 0x010fe8000788c0ff */
[----:B------:R-:W-:Y:S09]  /*5710*/  P2R R105, PR, RZ, 0x10 ;  /* 0x00000010ff697803 */ /* 0x000ff20000000000 */
[----:B------:R-:W-:Y:S02]  /*5720*/  @P4 MOV R45, R16 ;  /* 0x00000010002d4202 */ /* 0x000fe40000000f00 */
[----:B------:R-:W-:Y:S01]  /*5730*/  @P4 LOP3.LUT R43, R17, 0xffff, RZ, 0xc0, !PT ;  /* 0x0000ffff112b4812 */ /* 0x000fe200078ec0ff */
[----:B--23--:R-:W-:Y:S06]  /*5740*/  @!P0 BRA `(.L_x_103) ;  /* 0x0000000000a48947 */ /* 0x00cfec0003800000 */
[----:B------:R-:W-:Y:S01]  /*5750*/  IMAD.HI.U32 R23, R94, R39, RZ ;  /* 0x000000275e177227 */ /* 0x000fe200078e00ff */
[----:B------:R-:W-:Y:S02]  /*5760*/  ISETP.NE.AND P0, PT, R38, 0x1, PT ;  /* 0x000000012600780c */ /* 0x000fe40003f05270 */
[----:B------:R-:W-:Y:S01]  /*5770*/  ISETP.NE.AND P2, PT, R40, 0x1, PT ;  /* 0x000000012800780c */ /* 0x000fe20003f45270 */
[----:B------:R-:W-:Y:S01]  /*5780*/  IMAD.HI.U32 R22, R93, R88, RZ ;  /* 0x000000585d167227 */ /* 0x000fe200078e00ff */
[----:B------:R-:W-:Y:S02]  /*5790*/  SHF.R.U32.HI R23, RZ, R92, R23 ;  /* 0x0000005cff177219 */ /* 0x000fe40000011617 */
[----:B------:R-:W-:Y:S01]  /*57a0*/  ISETP.NE.AND P3, PT, R42, 0x1, PT ;  /* 0x000000012a00780c */ /* 0x000fe20003f65270 */
[----:B------:R-:W-:Y:S01]  /*57b0*/  IMAD.HI.U32 R26, R45, R88, RZ ;  /* 0x000000582d1a7227 */ /* 0x000fe200078e00ff */
[----:B------:R-:W-:Y:S02]  /*57c0*/  SHF.R.U32.HI R22, RZ, R89, R22 ;  /* 0x00000059ff167219 */ /* 0x000fe40000011616 */
[----:B------:R-:W-:Y:S01]  /*57d0*/  SEL R3, R94, R23, !P0 ;  /* 0x000000175e037207 */ /* 0x000fe20004000000 */
[----:B------:R-:W-:Y:S01]  /*57e0*/  IMAD.HI.U32 R23, R43, R39, RZ ;  /* 0x000000272b177227 */ /* 0x000fe200078e00ff */
[----:B------:R-:W-:Y:S02]  /*57f0*/  SEL R7, R93, R22, !P3 ;  /* 0x000000165d077207 */ /* 0x000fe40005800000 */
[----:B------:R-:W-:Y:S01]  /*5800*/  SHF.R.U32.HI R26, RZ, R89, R26 ;  /* 0x00000059ff1a7219 */ /* 0x000fe2000001161a */
[-C--:B------:R-:W-:Y:S04]  /*5810*/  IMAD.HI.U32 R22, R3, R36.reuse, RZ ;  /* 0x0000002403167227 */ /* 0x080fe800078e00ff */
[----:B------:R-:W-:Y:S01]  /*5820*/  IMAD.HI.U32 R24, R7, R36, RZ ;  /* 0x0000002407187227 */ /* 0x000fe200078e00ff */
[-C--:B------:R-:W-:Y:S02]  /*5830*/  @P2 SHF.R.U32.HI R3, RZ, R37.reuse, R22 ;  /* 0x00000025ff032219 */ /* 0x080fe40000011616 */
[----:B------:R-:W-:Y:S02]  /*5840*/  SHF.R.U32.HI R22, RZ, R92, R23 ;  /* 0x0000005cff167219 */ /* 0x000fe40000011617 */
[----:B------:R-:W-:Y:S01]  /*5850*/  @P2 SHF.R.U32.HI R7, RZ, R37, R24 ;  /* 0x00000025ff072219 */ /* 0x000fe20000011618 */
[C---:B------:R-:W-:Y:S01]  /*5860*/  IMAD R2, R40.reuse, R3, RZ ;  /* 0x0000000328027224 */ /* 0x040fe200078e02ff */
[----:B------:R-:W-:Y:S02]  /*5870*/  SEL R5, R43, R22, !P0 ;  /* 0x000000162b057207 */ /* 0x000fe40004000000 */
[----:B------:R-:W-:Y:S01]  /*5880*/  SEL R3, R45, R26, !P3 ;  /* 0x0000001a2d037207 */ /* 0x000fe20005800000 */
[----:B------:R-:W-:Y:S01]  /*5890*/  IMAD R4, R40, R7, RZ ;  /* 0x0000000728047224 */ /* 0x000fe200078e02ff */
[C---:B------:R-:W-:Y:S01]  /*58a0*/  ISETP.GE.AND P0, PT, R5.reuse, R2, PT ;  /* 0x000000020500720c */ /* 0x040fe20003f06270 */
[----:B------:R-:W-:Y:S03]  /*58b0*/  IMAD.HI.U32 R6, R5, R36, RZ ;  /* 0x0000002405067227 */ /* 0x000fe600078e00ff */
[----:B------:R-:W-:Y:S01]  /*58c0*/  ISETP.GE.OR P0, PT, R3, R4, P0 ;  /* 0x000000040300720c */ /* 0x000fe20000706670 */
[----:B------:R-:W-:Y:S01]  /*58d0*/  IMAD.MOV R4, RZ, RZ, -R3 ;  /* 0x000000ffff047224 */ /* 0x000fe200078e0a03 */
[-C--:B------:R-:W-:Y:S03]  /*58e0*/  SHF.R.U32.HI R6, RZ, R37.reuse, R6 ;  /* 0x00000025ff067219 */ /* 0x080fe60000011606 */
[----:B------:R-:W-:Y:S01]  /*58f0*/  IMAD R45, R42, R4, R45 ;  /* 0x000000042a2d7224 */ /* 0x000fe200078e022d */
[----:B------:R-:W-:Y:S05]  /*5900*/  SEL R15, R5, R6, !P2 ;  /* 0x00000006050f7207 */ /* 0x000fea0005000000 */
[----:B------:R-:W-:Y:S02]  /*5910*/  IMAD.MOV R6, RZ, RZ, -R15 ;  /* 0x000000ffff067224 */ /* 0x000fe400078e0a0f */
[C---:B------:R-:W-:Y:S04]  /*5920*/  @!P0 IMAD.HI.U32 R2, R3.reuse, R36, RZ ;  /* 0x0000002403028227 */ /* 0x040fe800078e00ff */
[----:B------:R-:W-:Y:S01]  /*5930*/  IMAD R6, R40, R6, R5 ;  /* 0x0000000628067224 */ /* 0x000fe200078e0205 */
[----:B------:R-:W-:Y:S04]  /*5940*/  @!P0 SHF.R.U32.HI R2, RZ, R37, R2 ;  /* 0x00000025ff028219 */ /* 0x000fe80000011602 */
[----:B------:R-:W-:Y:S02]  /*5950*/  @!P0 SEL R0, R3, R2, !P2 ;  /* 0x0000000203008207 */ /* 0x000fe40005000000 */
[----:B------:R-:W-:Y:S02]  /*5960*/  IADD3 R2, PT, PT, -R5, RZ, RZ ;  /* 0x000000ff05027210 */ /* 0x000fe40007ffe1ff */
[----:B------:R-:W-:Y:S01]  /*5970*/  @!P0 IADD3 R8, PT, PT, R15, -R0, RZ ;  /* 0x800000000f088210 */ /* 0x000fe20007ffe0ff */
[----:B------:R-:W-:Y:S02]  /*5980*/  @!P0 IMAD R0, R7, R6, R0 ;  /* 0x0000000607008224 */ /* 0x000fe400078e0200 */
[----:B------:R-:W-:Y:S02]  /*5990*/  IMAD R43, R38, R2, R43 ;  /* 0x00000002262b7224 */ /* 0x000fe400078e022b */
[----:B------:R-:W-:Y:S02]  /*59a0*/  @!P0 IMAD R5, R8, R40, R3 ;  /* 0x0000002808058224 */ /* 0x000fe400078e0203 */
[----:B------:R-:W-:Y:S04]  /*59b0*/  @!P0 IMAD.MOV.U32 R3, RZ, RZ, R0 ;  /* 0x000000ffff038224 */ /* 0x000fe800078e0000 */
[----:B------:R-:W-:Y:S02]  /*59c0*/  IMAD R45, R3, R42, R45 ;  /* 0x0000002a032d7224 */ /* 0x000fe400078e022d */
[----:B------:R-:W-:Y:S07]  /*59d0*/  IMAD R43, R5, R38, R43 ;  /* 0x00000026052b7224 */ /* 0x000fee00078e022b */
.L_x_103:
[----:B-1----:R-:W-:Y:S01]  /*59e0*/  @!P1 ISETP.NE.AND P0, PT, R10, 0x1, PT ;  /* 0x000000010a00980c */ /* 0x002fe20003f05270 */
[----:B------:R-:W-:Y:S01]  /*59f0*/  @!P1 IMAD.HI.U32 R0, R45, R12, RZ ;  /* 0x0000000c2d009227 */ /* 0x000fe200078e00ff */
[----:B------:R-:W-:Y:S01]  /*5a00*/  @!P1 ISETP.NE.AND P2, PT, R9, 0x1, PT ;  /* 0x000000010900980c */ /* 0x000fe20003f45270 */
[----:B------:R-:W-:Y:S01]  /*5a10*/  ULOP3.LUT UP0, URZ, UR48, 0x90, URZ, 0xc0, !UPT ;  /* 0x0000009030ff7892 */ /* 0x000fe2000f80c0ff */
[----:B------:R-:W-:Y:S01]  /*5a20*/  R2UR UR42, R21 ;  /* 0x00000000152a72ca */ /* 0x000fe200000e0000 */
[----:B------:R-:W-:Y:S01]  /*5a30*/  @!P1 IMAD.HI.U32 R3, R43, R11, RZ ;  /* 0x0000000b2b039227 */ /* 0x000fe200078e00ff */
[----:B------:R-:W-:Y:S02]  /*5a40*/  @!P1 SHF.R.U32.HI R0, RZ, R13, R0 ;  /* 0x0000000dff009219 */ /* 0x000fe40000011600 */
[----:B------:R-:W-:Y:S01]  /*5a50*/  R2UR UR41, R20 ;  /* 0x00000000142972ca */ /* 0x000fe200000e0000 */
[----:B------:R-:W-:Y:S01]  /*5a60*/  VIADD R107, R107, 0x1 ;  /* 0x000000016b6b7836 */ /* 0x000fe20000000000 */
[----:B------:R-:W-:Y:S02]  /*5a70*/  @!P1 SHF.R.U32.HI R2, RZ, R14, R3 ;  /* 0x0000000eff029219 */ /* 0x000fe40000011603 */
[----:B------:R-:W-:Y:S02]  /*5a80*/  @!P1 SEL R3, R45, R0, !P2 ;  /* 0x000000002d039207 */ /* 0x000fe40005000000 */
[----:B------:R-:W-:Y:S02]  /*5a90*/  @!P1 SEL R2, R43, R2, !P0 ;  /* 0x000000022b029207 */ /* 0x000fe40004000000 */
[----:B------:R-:W-:Y:S01]  /*5aa0*/  @P4 SHF.R.U32.HI R98, RZ, 0x10, R17 ;  /* 0x00000010ff624819 */ /* 0x000fe20000011611 */
[----:B------:R-:W-:Y:S02]  /*5ab0*/  USHF.L.U32 UR42, UR42, 0x6, URZ ;  /* 0x000000062a2a7899 */ /* 0x000fe400080006ff */
[----:B------:R-:W-:Y:S02]  /*5ac0*/  @!P1 IMAD.IADD R0, R2, 0x1, -R3 ;  /* 0x0000000102009824 */ /* 0x000fe400078e0a03 */
[----:B------:R-:W-:Y:S01]  /*5ad0*/  @!P1 IMAD.IADD R2, R3, 0x1, -R2 ;  /* 0x0000000103029824 */ /* 0x000fe200078e0a02 */
[----:B------:R-:W-:Y:S01]  /*5ae0*/  USHF.L.U32 UR41, UR41, 0x8, URZ ;  /* 0x0000000829297899 */ /* 0x000fe200080006ff */
[----:B------:R-:W-:Y:S02]  /*5af0*/  @!P1 IMAD R45, R0, R9, R45 ;  /* 0x00000009002d9224 */ /* 0x000fe400078e022d */
[----:B------:R-:W-:Y:S01]  /*5b00*/  @!P1 IMAD R43, R2, R10, R43 ;  /* 0x0000000a022b9224 */ /* 0x000fe200078e022b */
[----:B------:R-:W-:Y:S08]  /*5b10*/  BRA.U !UP0, `(.L_x_104) ;  /* 0x0000000108407547 */ /* 0x000ff0000b800000 */
[----:B------:R-:W1:Y:S01]  /*5b20*/  LDCU.64 UR8, c[0x4][0x88] ;  /* 0x01001100ff0877ac */ /* 0x000e620008000a00 */
[----:B------:R-:W-:Y:S01]  /*5b30*/  MOV R3, 0x0 ;  /* 0x0000000000037802 */ /* 0x000fe20000000f00 */
[----:B------:R-:W-:Y:S02]  /*5b40*/  HFMA2 R12, -RZ, RZ, 0, 5.9604644775390625e-08 ;  /* 0x00000001ff0c7431 */ /* 0x000fe400000001ff */
[----:B------:R-:W-:Y:S02]  /*5b50*/  IMAD.MOV.U32 R8, RZ, RZ, 0x70 ;  /* 0x00000070ff087424 */ /* 0x000fe400078e00ff */
[----:B------:R-:W-:Y:S01]  /*5b60*/  IMAD.MOV.U32 R13, RZ, RZ, RZ ;  /* 0x000000ffff0d7224 */ /* 0x000fe200078e00ff */
[----:B------:R-:W2:Y:S01]  /*5b70*/  LDCU.64 UR6, c[0x4][0x90] ;  /* 0x01001200ff0677ac */ /* 0x000ea20008000a00 */
[----:B------:R-:W3:Y:S01]  /*5b80*/  LDC.64 R2, c[0x4][R3] ;  /* 0x0100000003027b82 */ /* 0x000ee20000000a00 */
[----:B------:R-:W4:Y:S01]  /*5b90*/  LDCU.64 UR4, c[0x4][0x8] ;  /* 0x01000100ff0477ac */ /* 0x000f220008000a00 */
[----:B-1----:R-:W-:Y:S01]  /*5ba0*/  MOV R5, UR9 ;  /* 0x0000000900057c02 */ /* 0x002fe20008000f00 */
[----:B------:R-:W-:Y:S01]  /*5bb0*/  IMAD.U32 R4, RZ, RZ, UR8 ;  /* 0x00000008ff047e24 */ /* 0x000fe2000f8e00ff */
[----:B--2---:R-:W-:Y:S01]  /*5bc0*/  MOV R7, UR7 ;  /* 0x0000000700077c02 */ /* 0x004fe20008000f00 */
[----:B------:R-:W-:Y:S01]  /*5bd0*/  IMAD.U32 R6, RZ, RZ, UR6 ;  /* 0x00000006ff067e24 */ /* 0x000fe2000f8e00ff */
[----:B----4-:R-:W-:Y:S01]  /*5be0*/  MOV R11, UR5 ;  /* 0x00000005000b7c02 */ /* 0x010fe20008000f00 */
[----:B------:R-:W-:Y:S02]  /*5bf0*/  IMAD.U32 R10, RZ, RZ, UR4 ;  /* 0x00000004ff0a7e24 */ /* 0x000fe4000f8e00ff */
[----:B------:R-:W-:Y:S07]  /*5c00*/  LEPC R20, `(.L_x_104) ;  /* 0x000000001014794e */ /* 0x000fee0000000000 */
[----:B---3-5:R-:W-:Y:S05]  /*5c10*/  CALL.ABS.NOINC R2 ;  /* 0x0000000002007343 */ /* 0x028fea0003c00000 */
.L_x_104:
[----:B------:R-:W-:Y:S01]  /*5c20*/  LOP3.LUT P0, RZ, R103, 0x90, RZ, 0xc0, !PT ;  /* 0x0000009067ff7812 */ /* 0x000fe2000780c0ff */
[----:B------:R-:W-:Y:S11]  /*5c30*/  BSSY.RECONVERGENT B6, `(.L_x_105) ;  /* 0x0000013000067945 */ /* 0x000ff60003800200 */
[----:B------:R-:W-:Y:S01]  /*5c40*/  @!UPT UIADD3 URZ, UPT, UPT, URZ, URZ, URZ ;  /* 0x000000fffffff290 */ /* 0x000fe2000fffe0ff */
[----:B------:R-:W-:Y:S05]  /*5c50*/  @!P0 BRA `(.L_x_106) ;  /* 0x0000000000408947 */ /* 0x000fea0003800000 */
        /* <DEDUP_REMOVED lines=16> */
.L_x_106:
[----:B------:R-:W-:Y:S05]  /*5d60*/  BSYNC.RECONVERGENT B6 ;  /* 0x0000000000067941 */ /* 0x000fea0003800200 */
.L_x_105:
[----:B------:R-:W-:Y:S01]  /*5d70*/  ISETP.NE.U32.AND P4, PT, R86, RZ, PT ;  /* 0x000000ff5600720c */ /* 0x000fe20003f85070 */
[----:B------:R-:W-:Y:S01]  /*5d80*/  UISETP.NE.AND UP2, UPT, UR50, URZ, UPT ;  /* 0x000000ff3200728c */ /* 0x000fe2000bf45270 */
[----:B------:R-:W-:Y:S01]  /*5d90*/  ISETP.NE.U32.AND P3, PT, RZ, UR38, PT ;  /* 0x00000026ff007c0c */ /* 0x000fe2000bf65070 */
[----:B------:R-:W-:Y:S01]  /*5da0*/  UISETP.NE.U32.AND UP1, UPT, UR44, URZ, UPT ;  /* 0x000000ff2c00728c */ /* 0x000fe2000bf25070 */
[----:B------:R-:W-:Y:S01]  /*5db0*/  ISETP.NE.AND.EX P4, PT, R87, RZ, PT, P4 ;  /* 0x000000ff5700720c */ /* 0x000fe20003f85340 */
[----:B------:R-:W-:Y:S01]  /*5dc0*/  UPLOP3.LUT UP0, UPT, UPT, UPT, UPT, 0x40, 0x4 ;  /* 0x000000000004789c */ /* 0x000fe20003f0e870 */
[----:B------:R-:W-:Y:S01]  /*5dd0*/  ISETP.NE.AND.EX P3, PT, RZ, UR39, PT, P3 ;  /* 0x00000027ff007c0c */ /* 0x000fe2000bf65330 */
[----:B------:R-:W-:Y:S01]  /*5de0*/  UISETP.NE.AND.EX UP1, UPT, UR45, URZ, UPT, UP1 ;  /* 0x000000ff2d00728c */ /* 0x000fe2000bf25310 */
[----:B------:R-:W-:Y:S04]  /*5df0*/  PLOP3.LUT P1, PT, PT, PT, UP2, 0x80, 0x8 ;  /* 0x000000000008781c */ /* 0x000fe80003f2f028 */
[----:B------:R-:W-:Y:S06]  /*5e00*/  @UP2 UPLOP3.LUT UP0, UPT, UPT, UPT, UP1, 0x80, 0x8 ;  /* 0x000000000008289c */ /* 0x000fec0003f0f010 */
[----:B------:R-:W-:Y:S01]  /*5e10*/  PLOP3.LUT P0, PT, PT, PT, UP0, 0x80, 0x8 ;  /* 0x000000000008781c */ /* 0x000fe20003f0f008 */
[----:B------:R-:W-:Y:S01]  /*5e20*/  @!UPT UIADD3 URZ, UPT, UPT, URZ, URZ, URZ ;  /* 0x000000fffffff290 */ /* 0x000fe2000fffe0ff */
[----:B------:R-:W-:Y:S11]  /*5e30*/  BRA.U !UP1, `(.L_x_107) ;  /* 0x0000000109387547 */ /* 0x000ff6000b800000 */
[----:B------:R-:W-:Y:S01]  /*5e40*/  UISETP.NE.U32.AND UP0, UPT, UR38, URZ, UPT ;  /* 0x000000ff2600728c */ /* 0x000fe2000bf05070 */
[----:B------:R-:W-:Y:S02]  /*5e50*/  HFMA2 R0, -RZ, RZ, 0, 5.9604644775390625e-08 ;  /* 0x00000001ff007431 */ /* 0x000fe400000001ff */
[----:B------:R-:W-:Y:S01]  /*5e60*/  IMAD.MOV.U32 R91, RZ, RZ, 0x1 ;  /* 0x00000001ff5b7424 */ /* 0x000fe200078e00ff */
[----:B------:R-:W-:Y:S06]  /*5e70*/  UISETP.NE.AND.EX UP0, UPT, UR39, URZ, UPT, UP0 ;  /* 0x000000ff2700728c */ /* 0x000fec000bf05300 */
[----:B------:R-:W-:Y:S05]  /*5e80*/  PLOP3.LUT P2, PT, PT, PT, UP0, 0x80, 0x8 ;  /* 0x000000000008781c */ /* 0x000fea0003f4f008 */
[----:B------:R-:W1:Y:S01]  /*5e90*/  @UP0 LDCU.64 UR6, c[0x0][0x888] ;  /* 0x00011100ff0607ac */ /* 0x000e620008000a00 */
[----:B------:R-:W-:Y:S07]  /*5ea0*/  @UP0 UIMAD UR4, UR36, UR44, URZ ;  /* 0x0000002c240402a4 */ /* 0x000fee000f8e02ff */
[----:B------:R-:W-:Y:S01]  /*5eb0*/  @!P2 PRMT R91, R0, 0x7610, R91 ;  /* 0x00007610005ba816 */ /* 0x000fe2000000005b */
[----:B-1----:R-:W-:Y:S03]  /*5ec0*/  @UP0 UIMAD.WIDE UR6, UR4, 0x4, UR6 ;  /* 0x00000004040608a5 */ /* 0x002fe6000f8e0206 */
[----:B------:R-:W1:Y:S03]  /*5ed0*/  @!UP0 LDCU UR4, c[0x0][0x880] ;  /* 0x00011000ff0487ac */ /* 0x000e660008000800 */
[----:B------:R-:W-:Y:S01]  /*5ee0*/  IMAD.U32 R2, RZ, RZ, UR6 ;  /* 0x00000006ff027e24 */ /* 0x000fe2000f8e00ff */
[----:B------:R-:W-:Y:S05]  /*5ef0*/  MOV R3, UR7 ;  /* 0x0000000700037c02 */ /* 0x000fea0008000f00 */
[----:B-----5:R2:W5:Y:S02]  /*5f00*/  @P2 LDG.E R50, desc[UR46][R2.64] ;  /* 0x0000002e02322981 */ /* 0x020564000c1e1900 */
[----:B-12---:R-:W-:Y:S02]  /*5f10*/  @!P2 IMAD.U32 R50, RZ, RZ, UR4 ;  /* 0x00000004ff32ae24 */ /* 0x006fe4000f8e00ff */
.L_x_107:
[----:B------:R-:W-:Y:S05]  /*5f20*/  @!P4 BRA `(.L_x_108) ;  /* 0x000000000020c947 */ /* 0x000fea0003800000 */
[----:B------:R-:W-:Y:S04]  /*5f30*/  ISETP.NE.U32.AND P2, PT, R84, RZ, PT ;  /* 0x000000ff5400720c */ /* 0x000fe80003f45070 */
[----:B------:R-:W-:Y:S11]  /*5f40*/  ISETP.NE.AND.EX P2, PT, R85, RZ, PT, P2 ;  /* 0x000000ff5500720c */ /* 0x000ff60003f45320 */
[----:B------:R-:W-:Y:S02]  /*5f50*/  @!UPT UIADD3 URZ, UPT, UPT, URZ, URZ, URZ ;  /* 0x000000fffffff290 */ /* 0x000fe4000fffe0ff */
[----:B------:R-:W1:Y:S01]  /*5f60*/  @P2 LDC.64 R2, c[0x0][0x8a8] ;  /* 0x00022a00ff022b82 */ /* 0x000e620000000a00 */
[----:B------:R-:W-:Y:S04]  /*5f70*/  @P2 IMAD R0, R86, UR36, RZ ;  /* 0x0000002456002c24 */ /* 0x000fe8000f8e02ff */
[----:B-1----:R-:W-:Y:S05]  /*5f80*/  @P2 IMAD.WIDE R2, R0, 0x4, R2 ;  /* 0x0000000400022825 */ /* 0x002fea00078e0202 */
[----:B-----5:R1:W5:Y:S02]  /*5f90*/  @P2 LDG.E R46, desc[UR46][R2.64] ;  /* 0x0000002e022e2981 */ /* 0x020364000c1e1900 */
[----:B-1----:R-:W2:Y:S02]  /*5fa0*/  @!P2 LDC R46, c[0x0][0x8a0] ;  /* 0x00022800ff2eab82 */ /* 0x002ea40000000800 */
.L_x_108:
[----:B-----5:R-:W-:Y:S01]  /*5fb0*/  ISETP.NE.AND P2, PT, R50, RZ, PT ;  /* 0x000000ff3200720c */ /* 0x020fe20003f45270 */
[----:B------:R-:W-:Y:S01]  /*5fc0*/  BSSY B1, `(.L_x_109) ;  /* 0x0000040000017945 */ /* 0x000fe20003800000 */
[----:B------:R-:W-:Y:S01]  /*5fd0*/  SEL R7, RZ, 0xffffffff, P3 ;  /* 0xffffffffff077807 */ /* 0x000fe20001800000 */
[----:B------:R-:W-:Y:S01]  /*5fe0*/  IMAD.MOV.U32 R64, RZ, RZ, 0x1 ;  /* 0x00000001ff407424 */ /* 0x000fe200078e00ff */
[----:B------:R-:W-:Y:S01]  /*5ff0*/  LOP3.LUT P3, RZ, R91, 0xff, RZ, 0xc0, !PT ;  /* 0x000000ff5bff7812 */ /* 0x000fe2000786c0ff */
[----:B------:R-:W-:Y:S01]  /*6000*/  IMAD R48, R44, 0x80, R47 ;  /* 0x000000802c307824 */ /* 0x000fe200078e022f */
[----:B------:R-:W-:Y:S02]  /*6010*/  @P1 SEL R0, RZ, 0xffffffff, P2 ;  /* 0xffffffffff001807 */ /* 0x000fe40001000000 */
[----:B------:R-:W-:Y:S02]  /*6020*/  CS2R R62, SRZ ;  /* 0x00000000003e7805 */ /* 0x000fe4000001ff00 */
[----:B------:R-:W-:Y:S02]  /*6030*/  LEA R3, R100, UR49, 0x3 ;  /* 0x0000003164037c11 */ /* 0x000fe4000f8e18ff */
[----:B------:R-:W-:Y:S02]  /*6040*/  CS2R R60, SRZ ;  /* 0x00000000003c7805 */ /* 0x000fe4000001ff00 */
[----:B------:R-:W-:Y:S02]  /*6050*/  @P0 SEL R0, R7, R0, !P3 ;  /* 0x0000000007000207 */ /* 0x000fe40005800000 */
[----:B------:R-:W-:Y:S02]  /*6060*/  CS2R R58, SRZ ;  /* 0x00000000003a7805 */ /* 0x000fe4000001ff00 */
[----:B------:R-:W-:Y:S02]  /*6070*/  LEA R106, R44, UR49, 0x3 ;  /* 0x000000312c6a7c11 */ /* 0x000fe4000f8e18ff */
[----:B------:R-:W-:Y:S02]  /*6080*/  CS2R R56, SRZ ;  /* 0x0000000000387805 */ /* 0x000fe4000001ff00 */
[----:B------:R-:W-:Y:S02]  /*6090*/  @P1 LOP3.LUT R0, R0, 0x1, RZ, 0xc0, !PT ;  /* 0x0000000100001812 */ /* 0x000fe400078ec0ff */
[----:B------:R-:W-:Y:S02]  /*60a0*/  SHF.L.U32 R5, R102, 0x1f, RZ ;  /* 0x0000001f66057819 */ /* 0x000fe400000006ff */
[----:B------:R-:W-:Y:S02]  /*60b0*/  ISETP.NE.U32.OR P5, PT, R0, 0x1, !P1 ;  /* 0x000000010000780c */ /* 0x000fe40004fa5470 */
[----:B------:R-:W-:Y:S02]  /*60c0*/  SEL R0, RZ, 0xffffffff, P2 ;  /* 0xffffffffff007807 */ /* 0x000fe40001000000 */
[----:B------:R-:W-:Y:S02]  /*60d0*/  PLOP3.LUT P2, PT, PT, PT, UP1, 0x80, 0x8 ;  /* 0x000000000008781c */ /* 0x000fe40003f4f018 */
[----:B------:R-:W-:Y:S07]  /*60e0*/  P2R R72, PR, RZ, 0x20 ;  /* 0x00000020ff487803 */ /* 0x000fee0000000000 */
[----:B------:R-:W-:Y:S04]  /*60f0*/  @P5 SHF.L.U32 R2, R99, 0x1f, RZ ;  /* 0x0000001f63025819 */ /* 0x000fe800000006ff */
[----:B------:R-:W1:Y:S01]  /*6100*/  @P5 SYNCS.PHASECHK.TRANS64.TRYWAIT P1, [R3+URZ+0x50], R2 ;  /* 0x00005002030055a7 */ /* 0x000e6200080211ff */
[----:B------:R-:W-:Y:S04]  /*6110*/  @P2 SEL R0, R7, R0, !P3 ;  /* 0x0000000007002207 */ /* 0x000fe80005800000 */
[----:B------:R-:W-:Y:S04]  /*6120*/  LOP3.LUT R0, R0, 0x1, RZ, 0xc0, !PT ;  /* 0x0000000100007812 */ /* 0x000fe800078ec0ff */
[----:B------:R-:W-:Y:S04]  /*6130*/  ISETP.NE.U32.AND P4, PT, R0, 0x1, PT ;  /* 0x000000010000780c */ /* 0x000fe80003f85070 */
[----:B------:R-:W-:Y:S01]  /*6140*/  P2R R65, PR, RZ, 0x10 ;  /* 0x00000010ff417803 */ /* 0x000fe20000000000 */
[----:B------:R3:W4:Y:S01]  /*6150*/  SYNCS.PHASECHK.TRANS64.TRYWAIT P0, [R106+URZ+0xc0], R5 ;  /* 0x0000c0056a0075a7 */ /* 0x00072200080011ff */
[----:B-1----:R-:W-:Y:S01]  /*6160*/  @P5 SEL R64, RZ, 0x1, !P1 ;  /* 0x00000001ff405807 */ /* 0x002fe20004800000 */
[----:B---3--:R-:W-:Y:S06]  /*6170*/  @!P5 BRA `(.L_x_110) ;  /* 0x000000000090d947 */ /* 0x008fec0003800000 */
[----:B------:R-:W-:Y:S01]  /*6180*/  @P4 IMAD R4, R100, 0x1000, R95 ;  /* 0x0000100064044824 */ /* 0x000fe200078e025f */
[----:B------:R-:W-:Y:S01]  /*6190*/  LOP3.LUT P5, RZ, R96, 0x80, RZ, 0xc0, !PT ;  /* 0x0000008060ff7812 */ /* 0x000fe200078ac0ff */
[----:B------:R-:W-:Y:S01]  /*61a0*/  BSSY B0, `(.L_x_111) ;  /* 0x000000f000007945 */ /* 0x000fe20003800000 */
[----:B------:R-:W-:Y:S01]  /*61b0*/  ISETP.NE.AND P2, PT, R64, RZ, PT ;  /* 0x000000ff4000720c */ /* 0x000fe20003f45270 */
[----:B------:R-:W-:Y:S01]  /*61c0*/  @P4 VIADD R0, R4, UR49 ;  /* 0x0000003104004c36 */ /* 0x000fe20008000000 */
[----:B------:R-:W-:Y:S02]  /*61d0*/  PLOP3.LUT P1, PT, PT, PT, PT, 0x8, 0x80 ;  /* 0x000000000080781c */ /* 0x000fe40003f2e170 */
[----:B------:R-:W-:Y:S02]  /*61e0*/  CS2R R58, SRZ ;  /* 0x00000000003a7805 */ /* 0x000fe4000001ff00 */
[----:B------:R-:W-:Y:S01]  /*61f0*/  @P4 PLOP3.LUT P1, PT, P5, PT, PT, 0x80, 0x8 ;  /* 0x000000000008481c */ /* 0x000fe20002f2f070 */
[C---:B------:R-:W-:Y:S01]  /*6200*/  @P4 VIADD R2, R0.reuse, 0x10 ;  /* 0x0000001000024836 */ /* 0x040fe20000000000 */
[----:B------:R-:W-:Y:S02]  /*6210*/  CS2R R56, SRZ ;  /* 0x0000000000387805 */ /* 0x000fe4000001ff00 */
[----:B------:R-:W-:Y:S02]  /*6220*/  CS2R R62, SRZ ;  /* 0x00000000003e7805 */ /* 0x000fe4000001ff00 */
[----:B------:R-:W-:Y:S07]  /*6230*/  CS2R R60, SRZ ;  /* 0x00000000003c7805 */ /* 0x000fee000001ff00 */
[----:B------:R-:W-:Y:S01]  /*6240*/  @P1 VIADD R2, R0, 0xfffffff0 ;  /* 0xfffffff000021836 */ /* 0x000fe20000000000 */
[----:B------:R-:W-:Y:S06]  /*6250*/  @P2 BRA `(.L_x_112) ;  /* 0x00000000000c2947 */ /* 0x000fec0003800000 */
[----:B------:R-:W-:Y:S04]  /*6260*/  SHF.L.U32 R0, R99, 0x1f, RZ ;  /* 0x0000001f63007819 */ /* 0x000fe800000006ff */
[----:B------:R-:W1:Y:S02]  /*6270*/  SYNCS.PHASECHK.TRANS64.TRYWAIT P1, [R3+URZ+0x50], R0 ;  /* 0x00005000030075a7 */ /* 0x000e6400080211ff */
[----:B-1----:R-:W-:Y:S05]  /*6280*/  @!P1 BRA `(.L_x_113) ;  /* 0x0000004000c89947 */ /* 0x002fea0003800000 */
.L_x_112:
[----:B------:R-:W-:Y:S05]  /*6290*/  BSYNC B0 ;  /* 0x0000000000007941 */ /* 0x000fea0003800000 */
.L_x_111:
[----:B------:R-:W-:Y:S01]  /*62a0*/  ISETP.NE.AND P1, PT, R65, RZ, PT ;  /* 0x000000ff4100720c */ /* 0x000fe20003f25270 */
[----:B-1----:R-:W-:Y:S02]  /*62b0*/  VIADD R3, R3, 0x70 ;  /* 0x0000007003037836 */ /* 0x002fe40000000000 */
[----:B------:R-:W-:Y:S02]  /*62c0*/  IMAD.U32 R0, RZ, RZ, UR37 ;  /* 0x00000025ff007e24 */ /* 0x000fe4000f8e00ff */
[----:B------:R-:W-:Y:S03]  /*62d0*/  VIADD R100, R100, 0x1 ;  /* 0x0000000164647836 */ /* 0x000fe60000000000 */
[----:B------:R-:W-:Y:S05]  /*62e0*/  PRMT R0, R0, 0x654, R3 ;  /* 0x0000065400007816 */ /* 0x000fea0000000003 */
[----:B------:R1:W3:Y:S04]  /*62f0*/  @P1 LDS.128 R56, [R4+UR49+0x200] ;  /* 0x0002003104381984 */ /* 0x0002e80008000c00 */
[----:B------:R1:W1:Y:S01]  /*6300*/  @P1 LDS.128 R60, [R2+0x200] ;  /* 0x00020000023c1984 */ /* 0x0002620000000c00 */
[C---:B------:R-:W-:Y:S01]  /*6310*/  ISETP.NE.AND P1, PT, R100.reuse, 0x4, PT ;  /* 0x000000046400780c */ /* 0x040fe20003f25270 */
[----:B------:R-:W-:Y:S01]  /*6320*/  @!PT LDS RZ, [RZ] ;  /* 0x00000000fffff984 */ /* 0x000fe20000000800 */
[----:B------:R-:W-:Y:S01]  /*6330*/  @!PT LDS RZ, [RZ] ;  /* 0x00000000fffff984 */ /* 0x000fe20000000800 */
[----:B------:R-:W-:Y:S01]  /*6340*/  @!PT LDS RZ, [RZ] ;  /* 0x00000000fffff984 */ /* 0x000fe20000000800 */
[----:B------:R-:W-:Y:S01]  /*6350*/  @!PT LDS RZ, [RZ] ;  /* 0x00000000fffff984 */ /* 0x000fe20000000800 */
[----:B------:R5:W-:Y:S06]  /*6360*/  MEMBAR.ALL.CTA ;  /* 0x0000000000007992 */ /* 0x000bec0000008000 */
[----:B-----5:R-:W5:Y:S01]  /*6370*/  FENCE.VIEW.ASYNC.S ;  /* 0x00000000000073c6 */ /* 0x020f620000000000 */
[----:B------:R-:W-:Y:S01]  /*6380*/  SEL R100, R100, RZ, P1 ;  /* 0x000000ff64647207 */ /* 0x000fe20000800000 */
[----:B-----5:R5:W-:Y:S02]  /*6390*/  SYNCS.ARRIVE.TRANS64.RED.A1T0 RZ, [R0+URZ], RZ ;  /* 0x000000ff00ff79a7 */ /* 0x020be400081004ff */
[----:B-----5:R-:W-:Y:S04]  /*63a0*/  SEL R0, RZ, 0x1, P1 ;  /* 0x00000001ff007807 */ /* 0x020fe80000800000 */
[----:B---3--:R-:W-:Y:S02]  /*63b0*/  LOP3.LUT R99, R99, R0, RZ, 0x3c, !PT ;  /* 0x0000000063637212 */ /* 0x008fe400078e3cff */
.L_x_110:
[----:B------:R-:W-:Y:S05]  /*63c0*/  BSYNC B1 ;  /* 0x0000000000017941 */ /* 0x000fea0003800000 */
.L_x_109:
[----:B------:R-:W-:Y:S04]  /*63d0*/  SHF.R.U32.HI R0, RZ, 0x15, R48 ;  /* 0x00000015ff007819 */ /* 0x000fe80000011630 */
[----:B------:R-:W-:Y:S01]  /*63e0*/  LOP3.LUT P1, RZ, R0, 0x3, R97, 0x48, !PT ;  /* 0x0000000300ff7812 */ /* 0x000fe20007824861 */
[----:B------:R-:W-:Y:S01]  /*63f0*/  @!UPT UIADD3 URZ, UPT, UPT, URZ, URZ, URZ ;  /* 0x000000fffffff290 */ /* 0x000fe2000fffe0ff */
[----:B----4-:R-:W-:Y:S11]  /*6400*/  @P0 BRA `(.L_x_114) ;  /* 0x0000000000080947 */ /* 0x010ff60003800000 */
[----:B------:R-:W3:Y:S02]  /*6410*/  SYNCS.PHASECHK.TRANS64.TRYWAIT P0, [R106+URZ+0xc0], R5 ;  /* 0x0000c0056a0075a7 */ /* 0x000ee400080011ff */
[----:B---3--:R-:W-:Y:S05]  /*6420*/  @!P0 BRA `(.L_x_115) ;  /* 0x0000004000748947 */ /* 0x008fea0003800000 */
.L_x_114:
[----:B------:R-:W-:Y:S05]  /*6430*/  @!P1 BRA `(.L_x_116) ;  /* 0x0000000000409947 */ /* 0x000fea0003800000 */
[----:B------:R-:W3:Y:S01]  /*6440*/  LDCU.64 UR8, c[0x4][0x78] ;  /* 0x01000f00ff0877ac */ /* 0x000ee20008000a00 */
[----:B------:R-:W-:Y:S01]  /*6450*/  MOV R3, 0x0 ;  /* 0x0000000000037802 */ /* 0x000fe20000000f00 */
[----:B------:R-:W-:Y:S02]  /*6460*/  HFMA2 R12, -RZ, RZ, 0, 5.9604644775390625e-08 ;  /* 0x00000001ff0c7431 */ /* 0x000fe400000001ff */
[----:B------:R-:W-:Y:S02]  /*6470*/  IMAD.MOV.U32 R8, RZ, RZ, 0x192 ;  /* 0x00000192ff087424 */ /* 0x000fe400078e00ff */
[----:B------:R-:W-:Y:S01]  /*6480*/  IMAD.MOV.U32 R13, RZ, RZ, RZ ;  /* 0x000000ffff0d7224 */ /* 0x000fe200078e00ff */
[----:B------:R-:W4:Y:S01]  /*6490*/  LDCU.64 UR6, c[0x4][0x80] ;  /* 0x01001000ff0677ac */ /* 0x000f220008000a00 */
[----:B-1----:R-:W1:Y:S01]  /*64a0*/  LDC.64 R2, c[0x4][R3] ;  /* 0x0100000003027b82 */ /* 0x002e620000000a00 */
[----:B------:R-:W5:Y:S01]  /*64b0*/  LDCU.64 UR4, c[0x4][0x18] ;  /* 0x01000300ff0477ac */ /* 0x000f620008000a00 */
[----:B---3--:R-:W-:Y:S01]  /*64c0*/  MOV R5, UR9 ;  /* 0x0000000900057c02 */ /* 0x008fe20008000f00 */
[----:B------:R-:W-:Y:S01]  /*64d0*/  IMAD.U32 R4, RZ, RZ, UR8 ;  /* 0x00000008ff047e24 */ /* 0x000fe2000f8e00ff */
[----:B----4-:R-:W-:Y:S01]  /*64e0*/  MOV R7, UR7 ;  /* 0x0000000700077c02 */ /* 0x010fe20008000f00 */
[----:B------:R-:W-:Y:S01]  /*64f0*/  IMAD.U32 R6, RZ, RZ, UR6 ;  /* 0x00000006ff067e24 */ /* 0x000fe2000f8e00ff */
[----:B-----5:R-:W-:Y:S01]  /*6500*/  MOV R11, UR5 ;  /* 0x00000005000b7c02 */ /* 0x020fe20008000f00 */
[----:B------:R-:W-:Y:S02]  /*6510*/  IMAD.U32 R10, RZ, RZ, UR4 ;  /* 0x00000004ff0a7e24 */ /* 0x000fe4000f8e00ff */
[----:B------:R-:W-:Y:S07]  /*6520*/  LEPC R20, `(.L_x_116) ;  /* 0x000000001014794e */ /* 0x000fee0000000000 */
[----:B-12---:R-:W-:Y:S05]  /*6530*/  CALL.ABS.NOINC R2 ;  /* 0x0000000002007343 */ /* 0x006fea0003c00000 */
.L_x_116:
[----:B------:R-:W-:Y:S05]  /*6540*/  WARPSYNC.ALL ;  /* 0x0000000000007948 */ /* 0x000fea0003800000 */
[----:B------:R-:W-:Y:S01]  /*6550*/  R2UR UR4, R48 ;  /* 0x00000000300472ca */ /* 0x000fe200000e0000 */
[----:B------:R-:W-:Y:S01]  /*6560*/  HFMA2 R66, -RZ, RZ, 0, 9.5367431640625e-07 ;  /* 0x00000010ff427431 */ /* 0x000fe200000001ff */
[C---:B------:R-:W-:Y:S01]  /*6570*/  PRMT R49, R56.reuse, 0x8880, RZ ;  /* 0x0000888038317816 */ /* 0x040fe200000000ff */
[----:B------:R-:W-:Y:S01]  /*6580*/  BSSY.RECONVERGENT B0, `(.L_x_117) ;  /* 0x00000a5000007945 */ /* 0x000fe20003800200 */
[C---:B------:R-:W-:Y:S02]  /*6590*/  SHF.L.U32 R51, R56.reuse, 0x10, RZ ;  /* 0x0000001038337819 */ /* 0x040fe400000006ff */
[----:B------:R-:W-:Y:S02]  /*65a0*/  SHF.L.U32 R52, R56, 0x8, RZ ;  /* 0x0000000838347819 */ /* 0x000fe400000006ff */
[----:B------:R-:W-:Y:S02]  /*65b0*/  SHF.R.S32.HI R51, RZ, 0x18, R51 ;  /* 0x00000018ff337819 */ /* 0x000fe40000011433 */
[----:B------:R-:W-:Y:S02]  /*65c0*/  PRMT R53, R57, 0x8880, RZ ;  /* 0x0000888039357816 */ /* 0x000fe400000000ff */
[----:B------:R-:W-:Y:S01]  /*65d0*/  IADD3 R67, PT, PT, R95, UR49, RZ ;  /* 0x000000315f437c10 */ /* 0x000fe2000fffe0ff */
[----:B-1-3--:R-:W2:Y:S01]  /*65e0*/  LDTM.x32 R4, tmem[UR4] ;  /* 0x00000004000479ee */ /* 0x00aea200082c0000 */
[----:B------:R-:W-:Y:S02]  /*65f0*/  LOP3.LUT P5, RZ, R96, 0x80, RZ, 0xc0, !PT ;  /* 0x0000008060ff7812 */ /* 0x000fe400078ac0ff */
[----:B------:R-:W-:Y:S02]  /*6600*/  PRMT R54, R59, 0x8880, RZ ;  /* 0x000088803b367816 */ /* 0x000fe400000000ff */
[----:B------:R-:W-:Y:S02]  /*6610*/  SEL R66, R66, 0xfffffff0, !P5 ;  /* 0xfffffff042427807 */ /* 0x000fe40006800000 */
[----:B------:R-:W-:Y:S02]  /*6620*/  ISETP.NE.AND P0, PT, R104, RZ, PT ;  /* 0x000000ff6800720c */ /* 0x000fe40003f05270 */
[----:B------:R-:W-:Y:S02]  /*6630*/  IADD3 R108, PT, PT, R67, R66, RZ ;  /* 0x00000042436c7210 */ /* 0x000fe40007ffe0ff */
[----:B------:R-:W-:Y:S01]  /*6640*/  ISETP.NE.AND P6, PT, R72, RZ, PT ;  /* 0x000000ff4800720c */ /* 0x000fe20003fc5270 */
[C---:B--2---:R-:W-:Y:S11]  /*6650*/  IMAD R0, R46.reuse, R4, RZ ;  /* 0x000000042e007224 */ /* 0x044ff600078e02ff */
[----:B------:R-:W-:Y:S01]  /*6660*/  @!UPT UIADD3 URZ, UPT, UPT, URZ, URZ, URZ ;  /* 0x000000fffffff290 */ /* 0x000fe2000fffe0ff */
[----:B------:R-:W-:Y:S01]  /*6670*/  @P6 SHF.L.U32 R74, R99, 0x1f, RZ ;  /* 0x0000001f634a6819 */ /* 0x000fe200000006ff */
[C---:B------:R-:W-:Y:S02]  /*6680*/  IMAD R2, R46.reuse, R5, RZ ;  /* 0x000000052e027224 */ /* 0x040fe400078e02ff */
[----:B------:R-:W-:Y:S01]  /*6690*/  IMAD R0, R49, R50, R0 ;  /* 0x0000003231007224 */ /* 0x000fe200078e0200 */
[----:B------:R-:W-:Y:S01]  /*66a0*/  SHF.R.S32.HI R49, RZ, 0x18, R52 ;  /* 0x00000018ff317819 */ /* 0x000fe20000011434 */
[C---:B------:R-:W-:Y:S02]  /*66b0*/  IMAD R3, R46.reuse, R6, RZ ;  /* 0x000000062e037224 */ /* 0x040fe400078e02ff */
[-C--:B------:R-:W-:Y:S01]  /*66c0*/  IMAD R2, R51, R50.reuse, R2 ;  /* 0x0000003233027224 */ /* 0x080fe200078e0202 */
[----:B------:R-:W-:Y:S01]  /*66d0*/  SHF.R.S32.HI R51, RZ, 0x18, R56 ;  /* 0x00000018ff337819 */ /* 0x000fe20000011438 */
[C---:B------:R-:W-:Y:S02]  /*66e0*/  IMAD R7, R46.reuse, R7, RZ ;  /* 0x000000072e077224 */ /* 0x040fe400078e02ff */
[----:B------:R-:W-:Y:S01]  /*66f0*/  IMAD R3, R49, R50, R3 ;  /* 0x0000003231037224 */ /* 0x000fe200078e0203 */
[----:B------:R-:W-:Y:S01]  /*6700*/  MOV R49, R53 ;  /* 0x0000003500317202 */ /* 0x000fe20000000f00 */
[C---:B------:R-:W-:Y:S01]  /*6710*/  IMAD.U32 R52, R57.reuse, 0x10000, RZ ;  /* 0x0001000039347824 */ /* 0x040fe200078e00ff */
[----:B------:R-:W-:Y:S01]  /*6720*/  SHF.L.U32 R53, R57, 0x8, RZ ;  /* 0x0000000839357819 */ /* 0x000fe200000006ff */
[C---:B------:R-:W-:Y:S02]  /*6730*/  IMAD R4, R46.reuse, R8, RZ ;  /* 0x000000082e047224 */ /* 0x040fe400078e02ff */
[-C--:B------:R-:W-:Y:S01]  /*6740*/  IMAD R7, R51, R50.reuse, R7 ;  /* 0x0000003233077224 */ /* 0x080fe200078e0207 */
[----:B------:R-:W-:Y:S01]  /*6750*/  SHF.R.S32.HI R51, RZ, 0x18, R52 ;  /* 0x00000018ff337819 */ /* 0x000fe20000011434 */
[C---:B------:R-:W-:Y:S01]  /*6760*/  IMAD R5, R46.reuse, R9, RZ ;  /* 0x000000092e057224 */ /* 0x040fe200078e02ff */
[----:B------:R-:W-:Y:S01]  /*6770*/  SHF.R.S32.HI R52, RZ, 0x18, R57 ;  /* 0x00000018ff347819 */ /* 0x000fe20000011439 */
[----:B------:R-:W-:Y:S01]  /*6780*/  IMAD R4, R49, R50, R4 ;  /* 0x0000003231047224 */ /* 0x000fe200078e0204 */
[----:B------:R-:W-:Y:S01]  /*6790*/  SHF.R.S32.HI R49, RZ, 0x18, R53 ;  /* 0x00000018ff317819 */ /* 0x000fe20000011435 */
[----:B------:R-:W-:Y:S01]  /*67a0*/  IMAD R6, R46, R10, RZ ;  /* 0x0000000a2e067224 */ /* 0x000fe200078e02ff */
[----:B------:R-:W-:Y:S01]  /*67b0*/  PRMT R53, R58, 0x8880, RZ ;  /* 0x000088803a357816 */ /* 0x000fe200000000ff */
[----:B------:R-:W-:Y:S01]  /*67c0*/  IMAD R11, R46, R11, RZ ;  /* 0x0000000b2e0b7224 */ /* 0x000fe200078e02ff */
[----:B------:R-:W-:Y:S01]  /*67d0*/  I2IP.S8.S32.SAT R55, R7, R3, RZ ;  /* 0x0000000307377239 */ /* 0x000fe200000014ff */
[----:B------:R-:W-:Y:S02]  /*67e0*/  IMAD R5, R51, R50, R5 ;  /* 0x0000003233057224 */ /* 0x000fe400078e0205 */
[----:B------:R-:W-:Y:S01]  /*67f0*/  IMAD.U32 R51, R58, 0x10000, RZ ;  /* 0x000100003a337824 */ /* 0x000fe200078e00ff */
[----:B------:R-:W-:Y:S01]  /*6800*/  I2IP.S8.S32.SAT R68, R2, R0, R55 ;  /* 0x0000000002447239 */ /* 0x000fe20000001437 */
[----:B------:R-:W-:Y:S01]  /*6810*/  IMAD R6, R49, R50, R6 ;  /* 0x0000003231067224 */ /* 0x000fe200078e0206 */
[----:B------:R-:W-:Y:S01]  /*6820*/  MOV R49, R53 ;  /* 0x0000003500317202 */ /* 0x000fe20000000f00 */
[----:B------:R-:W-:Y:S01]  /*6830*/  IMAD R8, R46, R12, RZ ;  /* 0x0000000c2e087224 */ /* 0x000fe200078e02ff */
[----:B------:R-:W-:Y:S01]  /*6840*/  SHF.R.S32.HI R51, RZ, 0x18, R51 ;  /* 0x00000018ff337819 */ /* 0x000fe20000011433 */
[-C--:B------:R-:W-:Y:S01]  /*6850*/  IMAD R11, R52, R50.reuse, R11 ;  /* 0x00000032340b7224 */ /* 0x080fe200078e020b */
[----:B------:R-:W-:Y:S01]  /*6860*/  SHF.L.U32 R52, R58, 0x8, RZ ;  /* 0x000000083a347819 */ /* 0x000fe200000006ff */
[C---:B------:R-:W-:Y:S01]  /*6870*/  IMAD R9, R46.reuse, R13, RZ ;  /* 0x0000000d2e097224 */ /* 0x040fe200078e02ff */
[----:B------:R-:W-:Y:S01]  /*6880*/  SHF.L.U32 R53, R59, 0x8, RZ ;  /* 0x000000083b357819 */ /* 0x000fe200000006ff */
[----:B------:R-:W-:Y:S01]  /*6890*/  IMAD R8, R49, R50, R8 ;  /* 0x0000003231087224 */ /* 0x000fe200078e0208 */
[----:B------:R-:W-:Y:S01]  /*68a0*/  SHF.R.S32.HI R49, RZ, 0x18, R52 ;  /* 0x00000018ff317819 */ /* 0x000fe20000011434 */
[C---:B------:R-:W-:Y:S01]  /*68b0*/  IMAD R10, R46.reuse, R14, RZ ;  /* 0x0000000e2e0a7224 */ /* 0x040fe200078e02ff */
[----:B------:R-:W-:Y:S01]  /*68c0*/  I2IP.S8.S32.SAT R69, R11, R6, RZ ;  /* 0x000000060b457239 */ /* 0x000fe200000014ff */
[----:B------:R-:W-:Y:S01]  /*68d0*/  IMAD R9, R51, R50, R9 ;  /* 0x0000003233097224 */ /* 0x000fe200078e0209 */
[----:B------:R-:W-:Y:S01]  /*68e0*/  SHF.R.S32.HI R51, RZ, 0x18, R58 ;  /* 0x00000018ff337819 */ /* 0x000fe2000001143a */
[----:B------:R-:W-:Y:S01]  /*68f0*/  IMAD.U32 R52, R59, 0x10000, RZ ;  /* 0x000100003b347824 */ /* 0x000fe200078e00ff */
[----:B------:R-:W-:Y:S01]  /*6900*/  I2IP.S8.S32.SAT R69, R5, R4, R69 ;  /* 0x0000000405457239 */ /* 0x000fe20000001445 */
[C---:B------:R-:W-:Y:S01]  /*6910*/  IMAD R15, R46.reuse, R15, RZ ;  /* 0x0000000f2e0f7224 */ /* 0x040fe200078e02ff */
[----:B------:R-:W-:Y:S01]  /*6920*/  SHF.R.S32.HI R53, RZ, 0x18, R53 ;  /* 0x00000018ff357819 */ /* 0x000fe20000011435 */
[----:B------:R-:W-:Y:S01]  /*6930*/  IMAD R10, R49, R50, R10 ;  /* 0x00000032310a7224 */ /* 0x000fe200078e020a */
[----:B------:R-:W-:Y:S01]  /*6940*/  MOV R49, R54 ;  /* 0x0000003600317202 */ /* 0x000fe20000000f00 */
[C---:B------:R-:W-:Y:S01]  /*6950*/  IMAD R12, R46.reuse, R16, RZ ;  /* 0x000000102e0c7224 */ /* 0x040fe200078e02ff */
[----:B------:R-:W-:Y:S01]  /*6960*/  SHF.R.S32.HI R52, RZ, 0x18, R52 ;  /* 0x00000018ff347819 */ /* 0x000fe20000011434 */
[C---:B------:R-:W-:Y:S02]  /*6970*/  IMAD R13, R46.reuse, R17, RZ ;  /* 0x000000112e0d7224 */ /* 0x040fe400078e02ff */
[----:B------:R-:W-:Y:S01]  /*6980*/  IMAD R15, R51, R50, R15 ;  /* 0x00000032330f7224 */ /* 0x000fe200078e020f */
[----:B------:R-:W-:Y:S01]  /*6990*/  SHF.R.S32.HI R51, RZ, 0x18, R59 ;  /* 0x00000018ff337819 */ /* 0x000fe2000001143b */
[C---:B------:R-:W-:Y:S02]  /*69a0*/  IMAD R14, R46.reuse, R18, RZ ;  /* 0x000000122e0e7224 */ /* 0x040fe400078e02ff */
[----:B------:R-:W-:Y:S01]  /*69b0*/  IMAD R12, R49, R50, R12 ;  /* 0x00000032310c7224 */ /* 0x000fe200078e020c */
[----:B------:R-:W-:Y:S01]  /*69c0*/  I2IP.S8.S32.SAT R70, R15, R10, RZ ;  /* 0x0000000a0f467239 */ /* 0x000fe200000014ff */
[----:B------:R-:W-:Y:S01]  /*69d0*/  IMAD R19, R46, R19, RZ ;  /* 0x000000132e137224 */ /* 0x000fe200078e02ff */
[----:B------:R-:W-:Y:S01]  /*69e0*/  PRMT R49, R60, 0x8880, RZ ;  /* 0x000088803c317816 */ /* 0x000fe200000000ff */
[----:B------:R-:W-:Y:S01]  /*69f0*/  IMAD R13, R52, R50, R13 ;  /* 0x00000032340d7224 */ /* 0x000fe200078e020d */
[----:B------:R-:W-:Y:S01]  /*6a00*/  I2IP.S8.S32.SAT R70, R9, R8, R70 ;  /* 0x0000000809467239 */ /* 0x000fe20000001446 */
[-C--:B------:R-:W-:Y:S01]  /*6a10*/  IMAD R14, R53, R50.reuse, R14 ;  /* 0x00000032350e7224 */ /* 0x080fe200078e020e */
[----:B------:R-:W-:Y:S01]  /*6a20*/  PRMT R53, R61, 0x8880, RZ ;  /* 0x000088803d357816 */ /* 0x000fe200000000ff */
[----:B------:R-:W-:Y:S01]  /*6a30*/  IMAD R19, R51, R50, R19 ;  /* 0x0000003233137224 */ /* 0x000fe200078e0213 */
[----:B------:R-:W-:Y:S01]  /*6a40*/  SHF.L.U32 R52, R61, 0x10, RZ ;  /* 0x000000103d347819 */ /* 0x000fe200000006ff */
[----:B------:R-:W-:Y:S02]  /*6a50*/  IMAD R16, R46, R20, RZ ;  /* 0x000000142e107224 */ /* 0x000fe400078e02ff */
[C---:B------:R-:W-:Y:S01]  /*6a60*/  IMAD.U32 R51, R60.reuse, 0x10000, RZ ;  /* 0x000100003c337824 */ /* 0x040fe200078e00ff */
[----:B------:R-:W-:Y:S01]  /*6a70*/  I2IP.S8.S32.SAT R71, R19, R14, RZ ;  /* 0x0000000e13477239 */ /* 0x000fe200000014ff */
[----:B------:R-:W-:Y:S01]  /*6a80*/  IMAD R16, R49, R50, R16 ;  /* 0x0000003231107224 */ /* 0x000fe200078e0210 */
[----:B------:R-:W-:Y:S01]  /*6a90*/  SHF.L.U32 R49, R60, 0x8, RZ ;  /* 0x000000083c317819 */ /* 0x000fe200000006ff */
[C---:B------:R-:W-:Y:S01]  /*6aa0*/  IMAD R17, R46.reuse, R21, RZ ;  /* 0x000000152e117224 */ /* 0x040fe200078e02ff */
[----:B------:R-:W-:Y:S01]  /*6ab0*/  SHF.R.S32.HI R51, RZ, 0x18, R51 ;  /* 0x00000018ff337819 */ /* 0x000fe20000011433 */
[C---:B------:R-:W-:Y:S01]  /*6ac0*/  IMAD R18, R46.reuse, R22, RZ ;  /* 0x000000162e127224 */ /* 0x040fe200078e02ff */
[----:B------:R-:W-:Y:S01]  /*6ad0*/  SHF.R.S32.HI R49, RZ, 0x18, R49 ;  /* 0x00000018ff317819 */ /* 0x000fe20000011431 */
[C---:B------:R-:W-:Y:S01]  /*6ae0*/  IMAD R23, R46.reuse, R23, RZ ;  /* 0x000000172e177224 */ /* 0x040fe200078e02ff */
[----:B------:R-:W-:Y:S01]  /*6af0*/  I2IP.S8.S32.SAT R71, R13, R12, R71 ;  /* 0x0000000c0d477239 */ /* 0x000fe20000001447 */
[----:B------:R-:W-:Y:S01]  /*6b00*/  IMAD R17, R51, R50, R17 ;  /* 0x0000003233117224 */ /* 0x000fe200078e0211 */
[----:B------:R-:W-:Y:S01]  /*6b10*/  SHF.R.S32.HI R51, RZ, 0x18, R60 ;  /* 0x00000018ff337819 */ /* 0x000fe2000001143c */
[----:B------:R-:W-:Y:S01]  /*6b20*/  IMAD.SHL.U32 R54, R61, 0x100, RZ ;  /* 0x000001003d367824 */ /* 0x000fe200078e00ff */
[----:B------:R-:W-:Y:S01]  /*6b30*/  SHF.R.S32.HI R52, RZ, 0x18, R52 ;  /* 0x00000018ff347819 */ /* 0x000fe20000011434 */
[C---:B------:R-:W-:Y:S01]  /*6b40*/  IMAD R20, R46.reuse, R24, RZ ;  /* 0x000000182e147224 */ /* 0x040fe200078e02ff */
[----:B------:R1:W-:Y:S01]  /*6b50*/  STS.128 [R95+UR49+0x4200], R68 ;  /* 0x004200445f007988 */ /* 0x0003e20008000c31 */
[-C--:B------:R-:W-:Y:S01]  /*6b60*/  IMAD R18, R49, R50.reuse, R18 ;  /* 0x0000003231127224 */ /* 0x080fe200078e0212 */
[----:B------:R-:W-:Y:S01]  /*6b70*/  SHF.R.S32.HI R49, RZ, 0x18, R54 ;  /* 0x00000018ff317819 */ /* 0x000fe20000011436 */
[C---:B------:R-:W-:Y:S01]  /*6b80*/  IMAD R21, R46.reuse, R25, RZ ;  /* 0x000000192e157224 */ /* 0x040fe200078e02ff */
[----:B------:R-:W-:Y:S01]  /*6b90*/  SHF.R.S32.HI R54, RZ, 0x18, R63 ;  /* 0x00000018ff367819 */ /* 0x000fe2000001143f */
[----:B------:R-:W-:Y:S01]  /*6ba0*/  IMAD R23, R51, R50, R23 ;  /* 0x0000003233177224 */ /* 0x000fe200078e0217 */
[----:B------:R-:W-:Y:S01]  /*6bb0*/  SHF.R.S32.HI R51, RZ, 0x18, R61 ;  /* 0x00000018ff337819 */ /* 0x000fe2000001143d */
[C---:B------:R-:W-:Y:S02]  /*6bc0*/  IMAD R22, R46.reuse, R26, RZ ;  /* 0x0000001a2e167224 */ /* 0x040fe400078e02ff */
[----:B------:R-:W-:Y:S01]  /*6bd0*/  IMAD R20, R53, R50, R20 ;  /* 0x0000003235147224 */ /* 0x000fe200078e0214 */
[----:B------:R-:W-:Y:S01]  /*6be0*/  I2IP.S8.S32.SAT R76, R23, R18, RZ ;  /* 0x00000012174c7239 */ /* 0x000fe200000014ff */
[----:B------:R-:W-:Y:S01]  /*6bf0*/  IMAD R27, R46, R27, RZ ;  /* 0x0000001b2e1b7224 */ /* 0x000fe200078e02ff */
[----:B------:R-:W-:Y:S01]  /*6c00*/  SHF.L.U32 R53, R62, 0x8, RZ ;  /* 0x000000083e357819 */ /* 0x000fe200000006ff */
[-C--:B------:R-:W-:Y:S01]  /*6c10*/  IMAD R21, R52, R50.reuse, R21 ;  /* 0x0000003234157224 */ /* 0x080fe200078e0215 */
[C---:B------:R-:W-:Y:S01]  /*6c20*/  SHF.L.U32 R52, R62.reuse, 0x10, RZ ;  /* 0x000000103e347819 */ /* 0x040fe200000006ff */
[----:B------:R-:W-:Y:S01]  /*6c30*/  IMAD R22, R49, R50, R22 ;  /* 0x0000003231167224 */ /* 0x000fe200078e0216 */
[----:B------:R-:W-:Y:S01]  /*6c40*/  PRMT R49, R62, 0x8880, RZ ;  /* 0x000088803e317816 */ /* 0x000fe200000000ff */
[C---:B------:R-:W-:Y:S01]  /*6c50*/  IMAD R24, R46.reuse, R28, RZ ;  /* 0x0000001c2e187224 */ /* 0x040fe200078e02ff */
[----:B------:R-:W-:Y:S01]  /*6c60*/  I2IP.S8.S32.SAT R76, R17, R16, R76 ;  /* 0x00000010114c7239 */ /* 0x000fe2000000144c */
[----:B------:R-:W-:Y:S01]  /*6c70*/  IMAD R27, R51, R50, R27 ;  /* 0x00000032331b7224 */ /* 0x000fe200078e021b */
[----:B------:R-:W-:Y:S01]  /*6c80*/  SHF.R.S32.HI R51, RZ, 0x18, R52 ;  /* 0x00000018ff337819 */ /* 0x000fe20000011434 */
[C---:B------:R-:W-:Y:S01]  /*6c90*/  IMAD R25, R46.reuse, R29, RZ ;  /* 0x0000001d2e197224 */ /* 0x040fe200078e02ff */
[----:B------:R-:W-:Y:S01]  /*6ca0*/  SHF.R.S32.HI R53, RZ, 0x18, R53 ;  /* 0x00000018ff357819 */ /* 0x000fe20000011435 */
[C---:B------:R-:W-:Y:S01]  /*6cb0*/  IMAD R26, R46.reuse, R30, RZ ;  /* 0x0000001e2e1a7224 */ /* 0x040fe200078e02ff */
[----:B------:R-:W-:Y:S01]  /*6cc0*/  I2IP.S8.S32.SAT R77, R27, R22, RZ ;  /* 0x000000161b4d7239 */ /* 0x000fe200000014ff */
[-C--:B------:R-:W-:Y:S01]  /*6cd0*/  IMAD R24, R49, R50.reuse, R24 ;  /* 0x0000003231187224 */ /* 0x080fe200078e0218 */
[----:B------:R-:W-:Y:S01]  /*6ce0*/  SHF.L.U32 R52, R63, 0x10, RZ ;  /* 0x000000103f347819 */ /* 0x000fe200000006ff */
[----:B------:R-:W-:Y:S01]  /*6cf0*/  IMAD R25, R51, R50, R25 ;  /* 0x0000003233197224 */ /* 0x000fe200078e0219 */
[----:B------:R-:W-:Y:S01]  /*6d00*/  I2IP.S8.S32.SAT R77, R21, R20, R77 ;  /* 0x00000014154d7239 */ /* 0x000fe2000000144d */
[----:B------:R-:W-:Y:S01]  /*6d10*/  IMAD R26, R53, R50, R26 ;  /* 0x00000032351a7224 */ /* 0x000fe200078e021a */
[----:B------:R-:W-:Y:S01]  /*6d20*/  SHF.R.S32.HI R49, RZ, 0x18, R62 ;  /* 0x00000018ff317819 */ /* 0x000fe2000001143e */
[C---:B------:R-:W-:Y:S01]  /*6d30*/  IMAD R31, R46.reuse, R31, RZ ;  /* 0x0000001f2e1f7224 */ /* 0x040fe200078e02ff */
[C---:B------:R-:W-:Y:S01]  /*6d40*/  PRMT R51, R63.reuse, 0x8880, RZ ;  /* 0x000088803f337816 */ /* 0x040fe200000000ff */
[----:B------:R-:W-:Y:S01]  /*6d50*/  IMAD.SHL.U32 R53, R63, 0x100, RZ ;  /* 0x000001003f357824 */ /* 0x000fe200078e00ff */
[----:B------:R-:W-:Y:S01]  /*6d60*/  SHF.R.S32.HI R52, RZ, 0x18, R52 ;  /* 0x00000018ff347819 */ /* 0x000fe20000011434 */
[C---:B------:R-:W-:Y:S02]  /*6d70*/  IMAD R28, R46.reuse, R32, RZ ;  /* 0x000000202e1c7224 */ /* 0x040fe400078e02ff */
[C---:B------:R-:W-:Y:S01]  /*6d80*/  IMAD R29, R46.reuse, R33, RZ ;  /* 0x000000212e1d7224 */ /* 0x040fe200078e02ff */
[----:B------:R-:W-:Y:S01]  /*6d90*/  SHF.R.S32.HI R53, RZ, 0x18, R53 ;  /* 0x00000018ff357819 */ /* 0x000fe20000011435 */
[-C--:B------:R-:W-:Y:S02]  /*6da0*/  IMAD R31, R49, R50.reuse, R31 ;  /* 0x00000032311f7224 */ /* 0x080fe400078e021f */
[----:B------:R-:W-:Y:S02]  /*6db0*/  IMAD R28, R51, R50, R28 ;  /* 0x00000032331c7224 */ /* 0x000fe400078e021c */
[----:B------:R-:W-:Y:S01]  /*6dc0*/  IMAD R30, R46, R34, RZ ;  /* 0x000000222e1e7224 */ /* 0x000fe200078e02ff */
[----:B------:R-:W-:Y:S01]  /*6dd0*/  I2IP.S8.S32.SAT R55, R31, R26, RZ ;  /* 0x0000001a1f377239 */ /* 0x000fe200000014ff */
[----:B------:R-:W-:Y:S02]  /*6de0*/  IMAD R29, R52, R50, R29 ;  /* 0x00000032341d7224 */ /* 0x000fe400078e021d */
[----:B------:R-:W-:Y:S01]  /*6df0*/  IMAD R35, R46, R35, RZ ;  /* 0x000000232e237224 */ /* 0x000fe200078e02ff */
[----:B------:R-:W-:Y:S01]  /*6e00*/  I2IP.S8.S32.SAT R78, R25, R24, R55 ;  /* 0x00000018194e7239 */ /* 0x000fe20000001437 */
[-C--:B------:R-:W-:Y:S01]  /*6e10*/  IMAD R30, R53, R50.reuse, R30 ;  /* 0x00000032351e7224 */ /* 0x080fe200078e021e */
[----:B------:R-:W-:Y:S01]  /*6e20*/  LEA R55, R100, UR49, 0x3 ;  /* 0x0000003164377c11 */ /* 0x000fe2000f8e18ff */
[----:B------:R-:W-:Y:S05]  /*6e30*/  IMAD R35, R54, R50, R35 ;  /* 0x0000003236237224 */ /* 0x000fea00078e0223 */
[----:B------:R-:W-:Y:S04]  /*6e40*/  I2IP.S8.S32.SAT R73, R35, R30, RZ ;  /* 0x0000001e23497239 */ /* 0x000fe800000014ff */
[----:B------:R-:W-:Y:S05]  /*6e50*/  I2IP.S8.S32.SAT R79, R29, R28, R73 ;  /* 0x0000001c1d4f7239 */ /* 0x000fea0000001449 */
[----:B------:R1:W-:Y:S01]  /*6e60*/  STS.128 [R108+0x4200], R76 ;  /* 0x0042004c6c007388 */ /* 0x0003e20000000c00 */
[----:B------:R-:W-:Y:S01]  /*6e70*/  @!PT LDS RZ, [RZ] ;  /* 0x00000000fffff984 */ /* 0x000fe20000000800 */
[----:B------:R-:W-:Y:S01]  /*6e80*/  @!PT LDS RZ, [RZ] ;  /* 0x00000000fffff984 */ /* 0x000fe20000000800 */
[----:B------:R-:W-:Y:S01]  /*6e90*/  @!PT LDS RZ, [RZ] ;  /* 0x00000000fffff984 */ /* 0x000fe20000000800 */
[----:B------:R-:W-:Y:S01]  /*6ea0*/  @!PT LDS RZ, [RZ] ;  /* 0x00000000fffff984 */ /* 0x000fe20000000800 */
[----:B------:R2:W-:Y:S07]  /*6eb0*/  MEMBAR.ALL.CTA ;  /* 0x0000000000007992 */ /* 0x0005ee0000008000 */
[----:B--2---:R-:W2:Y:S02]  /*6ec0*/  FENCE.VIEW.ASYNC.S ;  /* 0x00000000000073c6 */ /* 0x004ea40000000000 */
[----:B--2---:R-:W-:Y:S06]  /*6ed0*/  BAR.SYNC.DEFER_BLOCKING 0x1, 0x80 ;  /* 0x0042000000007b1d */ /* 0x004fec0000010000 */
[----:B------:R-:W-:Y:S05]  /*6ee0*/  @P0 BRA `(.L_x_118) ;  /* 0x0000000000380947 */ /* 0x000fea0003800000 */
[----:B------:R-:W-:Y:S02]  /*6ef0*/  UIADD3 UR4, UPT, UPT, UR49, 0x4200, URZ ;  /* 0x0000420031047890 */ /* 0x000fe4000fffe0ff */
[----:B------:R-:W-:Y:S01]  /*6f00*/  UIADD3 UR8, UP0, UPT, UR52, 0x680, URZ ;  /* 0x0000068034087890 */ /* 0x000fe2000ff1e0ff */
[----:B------:R-:W-:Y:S01]  /*6f10*/  UMOV UR43, UR36 ;  /* 0x00000024002b7c82 */ /* 0x000fe20008000000 */
[----:B------:R-:W-:Y:S02]  /*6f20*/  UIADD3 UR5, UPT, UPT, UR41, 0x80, URZ ;  /* 0x0000008029057890 */ /* 0x000fe4000fffe0ff */
[----:B------:R-:W-:Y:S01]  /*6f30*/  MOV R103, UR4 ;  /* 0x0000000400677c02 */ /* 0x000fe20008000f00 */
[----:B------:R-:W-:Y:S02]  /*6f40*/  UIADD3.X UR9, UPT, UPT, URZ, UR53, URZ, UP0, !UPT ;  /* 0x00000035ff097290 */ /* 0x000fe400087fe4ff */
[----:B------:R-:W-:Y:S01]  /*6f50*/  UIADD3 UR4, UPT, UPT, UR49, 0x4a00, URZ ;  /* 0x00004a0031047890 */ /* 0x000fe2000fffe0ff */
[----:B------:R-:W-:Y:S01]  /*6f60*/  R2UR UR40, R103 ;  /* 0x00000000672872ca */ /* 0x000fe200000e0000 */
[----:B------:R-:W-:Y:S01]  /*6f70*/  UMOV UR6, UR42 ;  /* 0x0000002a00067c82 */ /* 0x000fe20008000000 */
[----:B------:R-:W-:Y:S11]  /*6f80*/  UMOV UR7, UR36 ;  /* 0x0000002400077c82 */ /* 0x000ff60008000000 */
[----:B------:R2:W-:Y:S01]  /*6f90*/  UTMASTG.3D [UR40], [UR8] ;  /* 0x00000028080073b5 */ /* 0x0005e20008010000 */
[----:B------:R2:W-:Y:S01]  /*6fa0*/  UTMASTG.3D [UR4], [UR8] ;  /* 0x00000004080073b5 */ /* 0x0005e20008010000 */
[----:B------:R0:W-:Y:S01]  /*6fb0*/  UTMACMDFLUSH ;  /* 0x00000000000079b7 */ /* 0x0001e20000000000 */
[----:B--2---:R-:W-:Y:S04]  /*6fc0*/  DEPBAR.LE SB0, 0x1 ;  /* 0x000080400000791a */ /* 0x004fe80000000000 */
.L_x_118:
[----:B------:R-:W-:Y:S05]  /*6fd0*/  BSYNC.RECONVERGENT B0 ;  /* 0x0000000000007941 */ /* 0x000fea0003800200 */
.L_x_117:
[----:B------:R-:W-:Y:S06]  /*6fe0*/  BAR.SYNC.DEFER_BLOCKING 0x1, 0x80 ;  /* 0x0042000000007b1d */ /* 0x000fec0000010000 */
[----:B------:R-:W2:Y:S01]  /*6ff0*/  @P6 SYNCS.PHASECHK.TRANS64.TRYWAIT P0, [R55+URZ+0x50], R74 ;  /* 0x0000504a370065a7 */ /* 0x000ea200080011ff */
[----:B------:R-:W-:Y:S01]  /*7000*/  BSSY B1, `(.L_x_119) ;  /* 0x000001f000017945 */ /* 0x000fe20003800000 */
[----:B--2---:R-:W-:Y:S03]  /*7010*/  @P6 SEL R64, RZ, 0x1, !P0 ;  /* 0x00000001ff406807 */ /* 0x004fe60004000000 */
[----:B------:R-:W-:Y:S05]  /*7020*/  @!P6 BRA `(.L_x_120) ;  /* 0x000000000070e947 */ /* 0x000fea0003800000 */
[----:B------:R-:W-:Y:S01]  /*7030*/  ISETP.NE.AND P1, PT, R65, RZ, PT ;  /* 0x000000ff4100720c */ /* 0x000fe20003f25270 */
[----:B------:R-:W-:Y:S01]  /*7040*/  BSSY B0, `(.L_x_121) ;  /* 0x0000008000007945 */ /* 0x000fe20003800000 */
[----:B------:R-:W-:Y:S11]  /*7050*/  ISETP.NE.AND P0, PT, R64, RZ, PT ;  /* 0x000000ff4000720c */ /* 0x000ff60003f05270 */
[----:B------:R-:W-:Y:S04]  /*7060*/  @P1 IMAD R3, R100, 0x1000, R67 ;  /* 0x0000100064031824 */ /* 0x000fe800078e0243 */
[----:B------:R-:W-:Y:S01]  /*7070*/  @P1 IMAD.IADD R2, R66, 0x1, R3 ;  /* 0x0000000142021824 */ /* 0x000fe200078e0203 */
[----:B------:R-:W-:Y:S06]  /*7080*/  @P0 BRA `(.L_x_122) ;  /* 0x00000000000c0947 */ /* 0x000fec0003800000 */
[----:B------:R-:W-:Y:S04]  /*7090*/  SHF.L.U32 R0, R99, 0x1f, RZ ;  /* 0x0000001f63007819 */ /* 0x000fe800000006ff */
[----:B------:R-:W2:Y:S02]  /*70a0*/  SYNCS.PHASECHK.TRANS64.TRYWAIT P0, [R55+URZ+0x50], R0 ;  /* 0x00005000370075a7 */ /* 0x000ea400080011ff */
[----:B--2---:R-:W-:Y:S05]  /*70b0*/  @!P0 BRA `(.L_x_123) ;  /* 0x0000003400648947 */ /* 0x004fea0003800000 */
.L_x_122:
[----:B------:R-:W-:Y:S05]  /*70c0*/  BSYNC B0 ;  /* 0x0000000000007941 */ /* 0x000fea0003800000 */
.L_x_121:
[----:B------:R-:W-:Y:S01]  /*70d0*/  ISETP.NE.AND P0, PT, R65, RZ, PT ;  /* 0x000000ff4100720c */ /* 0x000fe20003f05270 */
[----:B--2---:R-:W-:Y:S02]  /*70e0*/  VIADD R55, R55, 0x70 ;  /* 0x0000007037377836 */ /* 0x004fe40000000000 */
[----:B------:R-:W-:Y:S02]  /*70f0*/  IMAD.U32 R0, RZ, RZ, UR37 ;  /* 0x00000025ff007e24 */ /* 0x000fe4000f8e00ff */
[----:B------:R-:W-:Y:S03]  /*7100*/  VIADD R100, R100, 0x1 ;  /* 0x0000000164647836 */ /* 0x000fe60000000000 */
[----:B------:R-:W-:Y:S05]  /*7110*/  PRMT R0, R0, 0x654, R55 ;  /* 0x0000065400007816 */ /* 0x000fea0000000037 */
[----:B------:R2:W3:Y:S04]  /*7120*/  @P0 LDS.128 R56, [R3+0x200] ;  /* 0x0002000003380984 */ /* 0x0004e80000000c00 */
[----:B------:R2:W4:Y:S01]  /*7130*/  @P0 LDS.128 R60, [R2+0x200] ;  /* 0x00020000023c0984 */ /* 0x0005220000000c00 */
        /* <DEDUP_REMOVED lines=10> */
[----:B--23--:R-:W-:Y:S02]  /*71e0*/  LOP3.LUT R99, R99, R0, RZ, 0x3c, !PT ;  /* 0x0000000063637212 */ /* 0x00cfe400078e3cff */
.L_x_120:
[----:B------:R-:W-:Y:S05]  /*71f0*/  BSYNC B1 ;  /* 0x0000000000017941 */ /* 0x000fea0003800000 */
.L_x_119:
[----:B------:R-:W-:Y:S05]  /*7200*/  VIADD R0, R48, 0x20 ;  /* 0x0000002030007836 */ /* 0x000fea0000000000 */
[----:B------:R-:W-:Y:S04]  /*7210*/  SHF.R.U32.HI R0, RZ, 0x15, R0 ;  /* 0x00000015ff007819 */ /* 0x000fe80000011600 */
[----:B------:R-:W-:Y:S11]  /*7220*/  LOP3.LUT P0, RZ, R0, 0x3, R97, 0x48, !PT ;  /* 0x0000000300ff7812 */ /* 0x000ff60007804861 */
[----:B------:R-:W-:Y:S02]  /*7230*/  @!UPT UIADD3 URZ, UPT, UPT, URZ, URZ, URZ ;  /* 0x000000fffffff290 */ /* 0x000fe4000fffe0ff */
[----:B------:R-:W-:Y:S05]  /*7240*/  @!P0 BRA `(.L_x_124) ;  /* 0x0000000000408947 */ /* 0x000fea0003800000 */
[----:B------:R-:W2:Y:S01]  /*7250*/  LDCU.64 UR8, c[0x4][0x78] ;  /* 0x01000f00ff0877ac */ /* 0x000ea20008000a00 */
[----:B------:R-:W-:Y:S01]  /*7260*/  MOV R3, 0x0 ;  /* 0x0000000000037802 */ /* 0x000fe20000000f00 */
[----:B------:R-:W-:Y:S02]  /*7270*/  HFMA2 R12, -RZ, RZ, 0, 5.9604644775390625e-08 ;  /* 0x00000001ff0c7431 */ /* 0x000fe400000001ff */
[----:B------:R-:W-:Y:S02]  /*7280*/  IMAD.MOV.U32 R8, RZ, RZ, 0x192 ;  /* 0x00000192ff087424 */ /* 0x000fe400078e00ff */
[----:B------:R-:W-:Y:S01]  /*7290*/  IMAD.MOV.U32 R13, RZ, RZ, RZ ;  /* 0x000000ffff0d7224 */ /* 0x000fe200078e00ff */
[----:B------:R-:W3:Y:S01]  /*72a0*/  LDCU.64 UR6, c[0x4][0x80] ;  /* 0x01001000ff0677ac */ /* 0x000ee20008000a00 */
[----:B------:R-:W1:Y:S01]  /*72b0*/  LDC.64 R2, c[0x4][R3] ;  /* 0x0100000003027b82 */ /* 0x000e620000000a00 */
[----:B------:R-:W5:Y:S01]  /*72c0*/  LDCU.64 UR4, c[0x4][0x18] ;  /* 0x01000300ff0477ac */ /* 0x000f620008000a00 */
[----:B--2---:R-:W-:Y:S01]  /*72d0*/  MOV R5, UR9 ;  /* 0x0000000900057c02 */ /* 0x004fe20008000f00 */
[----:B------:R-:W-:Y:S01]  /*72e0*/  IMAD.U32 R4, RZ, RZ, UR8 ;  /* 0x00000008ff047e24 */ /* 0x000fe2000f8e00ff */
[----:B---3--:R-:W-:Y:S01]  /*72f0*/  MOV R7, UR7 ;  /* 0x0000000700077c02 */ /* 0x008fe20008000f00 */
[----:B------:R-:W-:Y:S01]  /*7300*/  IMAD.U32 R6, RZ, RZ, UR6 ;  /* 0x00000006ff067e24 */ /* 0x000fe2000f8e00ff */
[----:B-----5:R-:W-:Y:S01]  /*7310*/  MOV R11, UR5 ;  /* 0x00000005000b7c02 */ /* 0x020fe20008000f00 */
[----:B------:R-:W-:Y:S02]  /*7320*/  IMAD.U32 R10, RZ, RZ, UR4 ;  /* 0x00000004ff0a7e24 */ /* 0x000fe4000f8e00ff */
[----:B------:R-:W-:Y:S07]  /*7330*/  LEPC R20, `(.L_x_124) ;  /* 0x000000001014794e */ /* 0x000fee0000000000 */
[----:B-1--4-:R-:W-:Y:S05]  /*7340*/  CALL.ABS.NOINC R2 ;  /* 0x0000000002007343 */ /* 0x012fea0003c00000 */
.L_x_124:
[----:B------:R-:W-:Y:S01]  /*7350*/  SHF.L.U32 R51, R56, 0x10, RZ ;  /* 0x0000001038337819 */ /* 0x000fe200000006ff */
[----:B------:R-:W-:Y:S05]  /*7360*/  WARPSYNC.ALL ;  /* 0x0000000000007948 */ /* 0x000fea0003800000 */
[----:B------:R-:W-:Y:S01]  /*7370*/  R2UR UR4, R48 ;  /* 0x00000000300472ca */ /* 0x000fe200000e0000 */
[----:B------:R-:W-:Y:S01]  /*7380*/  BSSY.RECONVERGENT B0, `(.L_x_125) ;  /* 0x000009d000007945 */ /* 0x000fe20003800200 */
[C---:B------:R-:W-:Y:S02]  /*7390*/  PRMT R49, R56.reuse, 0x8880, RZ ;  /* 0x0000888038317816 */ /* 0x040fe400000000ff */
[----:B------:R-:W-:Y:S02]  /*73a0*/  SHF.R.S32.HI R51, RZ, 0x18, R51 ;  /* 0x00000018ff337819 */ /* 0x000fe40000011433 */
[----:B------:R-:W-:Y:S02]  /*73b0*/  SHF.L.U32 R52, R56, 0x8, RZ ;  /* 0x0000000838347819 */ /* 0x000fe400000006ff */
[----:B------:R-:W-:Y:S02]  /*73c0*/  SHF.L.U32 R53, R57, 0x8, RZ ;  /* 0x0000000839357819 */ /* 0x000fe400000006ff */
[----:B------:R-:W-:Y:S02]  /*73d0*/  SHF.R.S32.HI R54, RZ, 0x18, R58 ;  /* 0x00000018ff367819 */ /* 0x000fe4000001143a */
[----:B------:R-:W-:Y:S01]  /*73e0*/  SHF.R.S32.HI R53, RZ, 0x18, R53 ;  /* 0x00000018ff357819 */ /* 0x000fe20000011435 */
[----:B------:R-:W2:Y:S01]  /*73f0*/  LDTM.x32 R4, tmem[UR4+0x20] ;  /* 0x00002004000479ee */ /* 0x000ea200082c0000 */
[----:B----4-:R-:W-:Y:S02]  /*7400*/  SHF.L.U32 R55, R62, 0x8, RZ ;  /* 0x000000083e377819 */ /* 0x010fe400000006ff */
[----:B------:R-:W-:Y:S02]  /*7410*/  ISETP.NE.AND P0, PT, R104, RZ, PT ;  /* 0x000000ff6800720c */ /* 0x000fe40003f05270 */
[----:B------:R-:W-:Y:S02]  /*7420*/  SHF.R.S32.HI R55, RZ, 0x18, R55 ;  /* 0x00000018ff377819 */ /* 0x000fe40000011437 */
[----:B------:R-:W-:Y:S01]  /*7430*/  ISETP.NE.AND P6, PT, R72, RZ, PT ;  /* 0x000000ff4800720c */ /* 0x000fe20003fc5270 */
[C---:B--2---:R-:W-:Y:S02]  /*7440*/  IMAD R0, R46.reuse, R4, RZ ;  /* 0x000000042e007224 */ /* 0x044fe400078e02ff */
[C---:B------:R-:W-:Y:S02]  /*7450*/  IMAD R2, R46.reuse, R5, RZ ;  /* 0x000000052e027224 */ /* 0x040fe400078e02ff */
[----:B------:R-:W-:Y:S01]  /*7460*/  IMAD R0, R49, R50, R0 ;  /* 0x0000003231007224 */ /* 0x000fe200078e0200 */
[----:B------:R-:W-:Y:S01]  /*7470*/  SHF.R.S32.HI R49, RZ, 0x18, R52 ;  /* 0x00000018ff317819 */ /* 0x000fe20000011434 */
[C---:B------:R-:W-:Y:S01]  /*7480*/  IMAD R3, R46.reuse, R6, RZ ;  /* 0x000000062e037224 */ /* 0x040fe200078e02ff */
[----:B------:R-:W-:Y:S01]  /*7490*/  SHF.L.U32 R52, R57, 0x10, RZ ;  /* 0x0000001039347819 */ /* 0x000fe200000006ff */
[-C--:B------:R-:W-:Y:S01]  /*74a0*/  IMAD R2, R51, R50.reuse, R2 ;  /* 0x0000003233027224 */ /* 0x080fe200078e0202 */
[----:B------:R-:W-:Y:S01]  /*74b0*/  SHF.R.S32.HI R51, RZ, 0x18, R56 ;  /* 0x00000018ff337819 */ /* 0x000fe20000011438 */
[C---:B------:R-:W-:Y:S02]  /*74c0*/  IMAD R7, R46.reuse, R7, RZ ;  /* 0x000000072e077224 */ /* 0x040fe400078e02ff */
[-C--:B------:R-:W-:Y:S01]  /*74d0*/  IMAD R3, R49, R50.reuse, R3 ;  /* 0x0000003231037224 */ /* 0x080fe200078e0203 */
[----:B------:R-:W-:Y:S01]  /*74e0*/  PRMT R49, R57, 0x8880, RZ ;  /* 0x0000888039317816 */ /* 0x000fe200000000ff */
[----:B------:R-:W-:Y:S01]  /*74f0*/  IMAD R7, R51, R50, R7 ;  /* 0x0000003233077224 */ /* 0x000fe200078e0207 */
[----:B------:R-:W-:Y:S01]  /*7500*/  SHF.R.S32.HI R51, RZ, 0x18, R52 ;  /* 0x00000018ff337819 */ /* 0x000fe20000011434 */
[----:B------:R-:W-:Y:S01]  /*7510*/  IMAD R4, R46, R8, RZ ;  /* 0x000000082e047224 */ /* 0x000fe200078e02ff */
[----:B------:R-:W-:Y:S01]  /*7520*/  SHF.L.U32 R52, R58, 0x10, RZ ;  /* 0x000000103a347819 */ /* 0x000fe200000006ff */
[C---:B------:R-:W-:Y:S01]  /*7530*/  IMAD R5, R46.reuse, R9, RZ ;  /* 0x000000092e057224 */ /* 0x040fe200078e02ff */
[----:B-1----:R-:W-:Y:S01]  /*7540*/  I2IP.S8.S32.SAT R69, R7, R3, RZ ;  /* 0x0000000307457239 */ /* 0x002fe200000014ff */
[----:B------:R-:W-:Y:S01]  /*7550*/  IMAD R6, R46, R10, RZ ;  /* 0x0000000a2e067224 */ /* 0x000fe200078e02ff */
[----:B------:R-:W-:Y:S01]  /*7560*/  SHF.R.S32.HI R52, RZ, 0x18, R52 ;  /* 0x00000018ff347819 */ /* 0x000fe20000011434 */
[----:B------:R-:W-:Y:S01]  /*7570*/  IMAD R4, R49, R50, R4 ;  /* 0x0000003231047224 */ /* 0x000fe200078e0204 */
[----:B------:R-:W-:Y:S01]  /*7580*/  I2IP.S8.S32.SAT R68, R2, R0, R69 ;  /* 0x0000000002447239 */ /* 0x000fe20000001445 */
[-C--:B------:R-:W-:Y:S01]  /*7590*/  IMAD R5, R51, R50.reuse, R5 ;  /* 0x0000003233057224 */ /* 0x080fe200078e0205 */
[----:B------:R-:W-:Y:S01]  /*75a0*/  SHF.R.S32.HI R49, RZ, 0x18, R57 ;  /* 0x00000018ff317819 */ /* 0x000fe20000011439 */
[----:B------:R-:W-:Y:S01]  /*75b0*/  IMAD R11, R46, R11, RZ ;  /* 0x0000000b2e0b7224 */ /* 0x000fe200078e02ff */
[C---:B------:R-:W-:Y:S01]  /*75c0*/  PRMT R51, R58.reuse, 0x8880, RZ ;  /* 0x000088803a337816 */ /* 0x040fe200000000ff */
[----:B------:R-:W-:Y:S01]  /*75d0*/  IMAD R6, R53, R50, R6 ;  /* 0x0000003235067224 */ /* 0x000fe200078e0206 */
[----:B------:R-:W-:Y:S01]  /*75e0*/  SHF.L.U32 R53, R58, 0x8, RZ ;  /* 0x000000083a357819 */ /* 0x000fe200000006ff */
[C---:B------:R-:W-:Y:S02]  /*75f0*/  IMAD R8, R46.reuse, R12, RZ ;  /* 0x0000000c2e087224 */ /* 0x040fe400078e02ff */
[C---:B------:R-:W-:Y:S01]  /*7600*/  IMAD R9, R46.reuse, R13, RZ ;  /* 0x0000000d2e097224 */ /* 0x040fe200078e02ff */
[----:B------:R-:W-:Y:S01]  /*7610*/  SHF.R.S32.HI R53, RZ, 0x18, R53 ;  /* 0x00000018ff357819 */ /* 0x000fe20000011435 */
[----:B------:R-:W-:Y:S01]  /*7620*/  IMAD R11, R49, R50, R11 ;  /* 0x00000032310b7224 */ /* 0x000fe200078e020b */
[----:B------:R-:W-:Y:S01]  /*7630*/  PRMT R49, R59, 0x8880, RZ ;  /* 0x000088803b317816 */ /* 0x000fe200000000ff */
[----:B------:R-:W-:Y:S02]  /*7640*/  IMAD R10, R46, R14, RZ ;  /* 0x0000000e2e0a7224 */ /* 0x000fe400078e02ff */
[----:B------:R-:W-:Y:S01]  /*7650*/  IMAD R8, R51, R50, R8 ;  /* 0x0000003233087224 */ /* 0x000fe200078e0208 */
[----:B------:R-:W-:Y:S01]  /*7660*/  I2IP.S8.S32.SAT R70, R11, R6, RZ ;  /* 0x000000060b467239 */ /* 0x000fe200000014ff */
[-C--:B------:R-:W-:Y:S01]  /*7670*/  IMAD R9, R52, R50.reuse, R9 ;  /* 0x0000003234097224 */ /* 0x080fe200078e0209 */
[----:B------:R-:W-:Y:S01]  /*7680*/  SHF.L.U32 R51, R59, 0x10, RZ ;  /* 0x000000103b337819 */ /* 0x000fe200000006ff */
[----:B------:R-:W-:Y:S01]  /*7690*/  IMAD R10, R53, R50, R10 ;  /* 0x00000032350a7224 */ /* 0x000fe200078e020a */
[----:B------:R-:W-:Y:S01]  /*76a0*/  I2IP.S8.S32.SAT R69, R5, R4, R70 ;  /* 0x0000000405457239 */ /* 0x000fe20000001446 */
[C---:B------:R-:W-:Y:S01]  /*76b0*/  IMAD R15, R46.reuse, R15, RZ ;  /* 0x0000000f2e0f7224 */ /* 0x040fe200078e02ff */
[----:B------:R-:W-:Y:S01]  /*76c0*/  SHF.R.S32.HI R51, RZ, 0x18, R51 ;  /* 0x00000018ff337819 */ /* 0x000fe20000011433 */
[----:B------:R-:W-:Y:S01]  /*76d0*/  IMAD.SHL.U32 R53, R59, 0x100, RZ ;  /* 0x000001003b357824 */ /* 0x000fe200078e00ff */
[----:B------:R-:W-:Y:S01]  /*76e0*/  SHF.R.S32.HI R52, RZ, 0x18, R59 ;  /* 0x00000018ff347819 */ /* 0x000fe2000001143b */
[C---:B------:R-:W-:Y:S02]  /*76f0*/  IMAD R12, R46.reuse, R16, RZ ;  /* 0x000000102e0c7224 */ /* 0x040fe400078e02ff */
[----:B------:R-:W-:Y:S01]  /*7700*/  IMAD R13, R46, R17, RZ ;  /* 0x000000112e0d7224 */ /* 0x000fe200078e02ff */
[----:B------:R-:W-:Y:S01]  /*7710*/  SHF.R.S32.HI R53, RZ, 0x18, R53 ;  /* 0x00000018ff357819 */ /* 0x000fe20000011435 */
[----:B------:R-:W-:Y:S01]  /*7720*/  IMAD R15, R54, R50, R15 ;  /* 0x00000032360f7224 */ /* 0x000fe200078e020f */
[----:B------:R-:W-:Y:S01]  /*7730*/  SHF.L.U32 R54, R61, 0x10, RZ ;  /* 0x000000103d367819 */ /* 0x000fe200000006ff */
[C---:B------:R-:W-:Y:S02]  /*7740*/  IMAD R14, R46.reuse, R18, RZ ;  /* 0x000000122e0e7224 */ /* 0x040fe400078e02ff */
[----:B------:R-:W-:Y:S01]  /*7750*/  IMAD R12, R49, R50, R12 ;  /* 0x00000032310c7224 */ /* 0x000fe200078e020c */
[----:B------:R-:W-:Y:S01]  /*7760*/  I2IP.S8.S32.SAT R71, R15, R10, RZ ;  /* 0x0000000a0f477239 */ /* 0x000fe200000014ff */
[----:B------:R-:W-:Y:S01]  /*7770*/  IMAD R19, R46, R19, RZ ;  /* 0x000000132e137224 */ /* 0x000fe200078e02ff */
[----:B------:R-:W-:Y:S01]  /*7780*/  PRMT R49, R60, 0x8880, RZ ;  /* 0x000088803c317816 */ /* 0x000fe200000000ff */
[----:B------:R-:W-:Y:S01]  /*7790*/  IMAD R13, R51, R50, R13 ;  /* 0x00000032330d7224 */ /* 0x000fe200078e020d */
[----:B------:R-:W-:Y:S01]  /*77a0*/  I2IP.S8.S32.SAT R70, R9, R8, R71 ;  /* 0x0000000809467239 */ /* 0x000fe20000001447 */
[----:B------:R-:W-:Y:S01]  /*77b0*/  IMAD R16, R46, R20, RZ ;  /* 0x000000142e107224 */ /* 0x000fe200078e02ff */
[----:B------:R-:W-:Y:S01]  /*77c0*/  SHF.R.S32.HI R54, RZ, 0x18, R54 ;  /* 0x00000018ff367819 */ /* 0x000fe20000011436 */
[-C--:B------:R-:W-:Y:S01]  /*77d0*/  IMAD R14, R53, R50.reuse, R14 ;  /* 0x00000032350e7224 */ /* 0x080fe200078e020e */
[----:B------:R-:W-:Y:S01]  /*77e0*/  PRMT R53, R61, 0x8880, RZ ;  /* 0x000088803d357816 */ /* 0x000fe200000000ff */
[-C--:B------:R-:W-:Y:S01]  /*77f0*/  IMAD R19, R52, R50.reuse, R19 ;  /* 0x0000003234137224 */ /* 0x080fe200078e0213 */
[----:B------:R-:W-:Y:S01]  /*7800*/  SHF.R.S32.HI R52, RZ, 0x18, R60 ;  /* 0x00000018ff347819 */ /* 0x000fe2000001143c */
[----:B------:R-:W-:Y:S01]  /*7810*/  IMAD R16, R49, R50, R16 ;  /* 0x0000003231107224 */ /* 0x000fe200078e0210 */
[----:B------:R-:W-:Y:S01]  /*7820*/  SHF.L.U32 R49, R60, 0x10, RZ ;  /* 0x000000103c317819 */ /* 0x000fe200000006ff */
[----:B------:R-:W-:Y:S01]  /*7830*/  IMAD R17, R46, R21, RZ ;  /* 0x000000152e117224 */ /* 0x000fe200078e02ff */
[----:B------:R-:W-:Y:S01]  /*7840*/  SHF.L.U32 R51, R60, 0x8, RZ ;  /* 0x000000083c337819 */ /* 0x000fe200000006ff */
[C---:B------:R-:W-:Y:S01]  /*7850*/  IMAD R18, R46.reuse, R22, RZ ;  /* 0x000000162e127224 */ /* 0x040fe200078e02ff */
[----:B------:R-:W-:Y:S01]  /*7860*/  SHF.R.S32.HI R49, RZ, 0x18, R49 ;  /* 0x00000018ff317819 */ /* 0x000fe20000011431 */
[C---:B------:R-:W-:Y:S01]  /*7870*/  IMAD R23, R46.reuse, R23, RZ ;  /* 0x000000172e177224 */ /* 0x040fe200078e02ff */
[----:B------:R-:W-:Y:S01]  /*7880*/  SHF.R.S32.HI R51, RZ, 0x18, R51 ;  /* 0x00000018ff337819 */ /* 0x000fe20000011433 */
[C---:B------:R-:W-:Y:S01]  /*7890*/  IMAD R20, R46.reuse, R24, RZ ;  /* 0x000000182e147224 */ /* 0x040fe200078e02ff */
[----:B------:R-:W-:Y:S01]  /*78a0*/  I2IP.S8.S32.SAT R71, R19, R14, RZ ;  /* 0x0000000e13477239 */ /* 0x000fe200000014ff */
[----:B------:R-:W-:Y:S02]  /*78b0*/  IMAD R17, R49, R50, R17 ;  /* 0x0000003231117224 */ /* 0x000fe400078e0211 */
[----:B------:R-:W-:Y:S01]  /*78c0*/  IMAD.SHL.U32 R49, R61, 0x100, RZ ;  /* 0x000001003d317824 */ /* 0x000fe200078e00ff */
[----:B------:R-:W-:Y:S01]  /*78d0*/  I2IP.S8.S32.SAT R71, R13, R12, R71 ;  /* 0x0000000c0d477239 */ /* 0x000fe20000001447 */
[-C--:B------:R-:W-:Y:S01]  /*78e0*/  IMAD R18, R51, R50.reuse, R18 ;  /* 0x0000003233127224 */ /* 0x080fe200078e0212 */
[----:B------:R-:W-:Y:S01]  /*78f0*/  SHF.R.S32.HI R51, RZ, 0x18, R61 ;  /* 0x00000018ff337819 */ /* 0x000fe2000001143d */
[----:B------:R-:W-:Y:S01]  /*7900*/  IMAD R21, R46, R25, RZ ;  /* 0x000000192e157224 */ /* 0x000fe200078e02ff */
[----:B------:R-:W-:Y:S01]  /*7910*/  SHF.R.S32.HI R49, RZ, 0x18, R49 ;  /* 0x00000018ff317819 */ /* 0x000fe20000011431 */
[----:B------:R-:W-:Y:S01]  /*7920*/  IMAD R23, R52, R50, R23 ;  /* 0x0000003234177224 */ /* 0x000fe200078e0217 */
[----:B------:R1:W-:Y:S01]  /*7930*/  STS.128 [R95+UR49+0x5200], R68 ;  /* 0x005200445f007988 */ /* 0x0003e20008000c31 */
[----:B------:R-:W-:Y:S01]  /*7940*/  IMAD R22, R46, R26, RZ ;  /* 0x0000001a2e167224 */ /* 0x000fe200078e02ff */
[----:B------:R-:W-:Y:S01]  /*7950*/  SHF.L.U32 R52, R62, 0x10, RZ ;  /* 0x000000103e347819 */ /* 0x000fe200000006ff */
[----:B------:R-:W-:Y:S01]  /*7960*/  IMAD R20, R53, R50, R20 ;  /* 0x0000003235147224 */ /* 0x000fe200078e0214 */
[----:B------:R-:W-:Y:S01]  /*7970*/  I2IP.S8.S32.SAT R76, R23, R18, RZ ;  /* 0x00000012174c7239 */ /* 0x000fe200000014ff */
[----:B------:R-:W-:Y:S01]  /*7980*/  IMAD R27, R46, R27, RZ ;  /* 0x0000001b2e1b7224 */ /* 0x000fe200078e02ff */
[----:B------:R-:W-:Y:S01]  /*7990*/  PRMT R53, R62, 0x8880, RZ ;  /* 0x000088803e357816 */ /* 0x000fe200000000ff */
[----:B------:R-:W-:Y:S01]  /*79a0*/  IMAD R21, R54, R50, R21 ;  /* 0x0000003236157224 */ /* 0x000fe200078e0215 */
[----:B------:R-:W-:Y:S01]  /*79b0*/  I2IP.S8.S32.SAT R76, R17, R16, R76 ;  /* 0x00000010114c7239 */ /* 0x000fe2000000144c */
[C---:B------:R-:W-:Y:S01]  /*79c0*/  IMAD R24, R46.reuse, R28, RZ ;  /* 0x0000001c2e187224 */ /* 0x040fe200078e02ff */
[----:B------:R-:W-:Y:S01]  /*79d0*/  SHF.R.S32.HI R52, RZ, 0x18, R52 ;  /* 0x00000018ff347819 */ /* 0x000fe20000011434 */
[-C--:B------:R-:W-:Y:S01]  /*79e0*/  IMAD R22, R49, R50.reuse, R22 ;  /* 0x0000003231167224 */ /* 0x080fe200078e0216 */
[----:B------:R-:W-:Y:S01]  /*79f0*/  SHF.R.S32.HI R49, RZ, 0x18, R62 ;  /* 0x00000018ff317819 */ /* 0x000fe2000001143e */
[C---:B------:R-:W-:Y:S01]  /*7a00*/  IMAD R25, R46.reuse, R29, RZ ;  /* 0x0000001d2e197224 */ /* 0x040fe200078e02ff */
[----:B------:R-:W-:Y:S01]  /*7a10*/  SHF.R.S32.HI R54, RZ, 0x18, R63 ;  /* 0x00000018ff367819 */ /* 0x000fe2000001143f */
[-C--:B------:R-:W-:Y:S01]  /*7a20*/  IMAD R27, R51, R50.reuse, R27 ;  /* 0x00000032331b7224 */ /* 0x080fe200078e021b */
[----:B------:R-:W-:Y:S01]  /*7a30*/  PRMT R51, R63, 0x8880, RZ ;  /* 0x000088803f337816 */ /* 0x000fe200000000ff */
[----:B------:R-:W-:Y:S01]  /*7a40*/  IMAD R24, R53, R50, R24 ;  /* 0x0000003235187224 */ /* 0x000fe200078e0218 */
[----:B------:R-:W-:Y:S01]  /*7a50*/  SHF.L.U32 R53, R63, 0x8, RZ ;  /* 0x000000083f357819 */ /* 0x000fe200000006ff */
[----:B------:R-:W-:Y:S01]  /*7a60*/  IMAD R26, R46, R30, RZ ;  /* 0x0000001e2e1a7224 */ /* 0x000fe200078e02ff */
[----:B------:R-:W-:Y:S01]  /*7a70*/  I2IP.S8.S32.SAT R73, R27, R22, RZ ;  /* 0x000000161b497239 */ /* 0x000fe200000014ff */
[----:B------:R-:W-:Y:S01]  /*7a80*/  IMAD R25, R52, R50, R25 ;  /* 0x0000003234197224 */ /* 0x000fe200078e0219 */
[----:B------:R-:W-:Y:S01]  /*7a90*/  SHF.L.U32 R52, R63, 0x10, RZ ;  /* 0x000000103f347819 */ /* 0x000fe200000006ff */
[C---:B------:R-:W-:Y:S01]  /*7aa0*/  IMAD R31, R46.reuse, R31, RZ ;  /* 0x0000001f2e1f7224 */ /* 0x040fe200078e02ff */
[----:B------:R-:W-:Y:S01]  /*7ab0*/  SHF.R.S32.HI R53, RZ, 0x18, R53 ;  /* 0x00000018ff357819 */ /* 0x000fe20000011435 */
[C---:B------:R-:W-:Y:S01]  /*7ac0*/  IMAD R28, R46.reuse, R32, RZ ;  /* 0x000000202e1c7224 */ /* 0x040fe200078e02ff */
[----:B------:R-:W-:Y:S01]  /*7ad0*/  SHF.R.S32.HI R52, RZ, 0x18, R52 ;  /* 0x00000018ff347819 */ /* 0x000fe20000011434 */
[----:B------:R-:W-:Y:S01]  /*7ae0*/  IMAD R26, R55, R50, R26 ;  /* 0x00000032371a7224 */ /* 0x000fe200078e021a */
[----:B------:R-:W-:Y:S01]  /*7af0*/  I2IP.S8.S32.SAT R77, R21, R20, R73 ;  /* 0x00000014154d7239 */ /* 0x000fe20000001449 */
[----:B------:R-:W-:Y:S01]  /*7b00*/  IMAD R29, R46, R33, RZ ;  /* 0x000000212e1d7224 */ /* 0x000fe200078e02ff */
[----:B------:R-:W-:Y:S01]  /*7b10*/  LEA R73, R100, UR49, 0x3 ;  /* 0x0000003164497c11 */ /* 0x000fe2000f8e18ff */
        /* <DEDUP_REMOVED lines=8> */
[----:B------:R-:W-:Y:S01]  /*7ba0*/  @P6 SHF.L.U32 R74, R99, 0x1f, RZ ;  /* 0x0000001f634a6819 */ /* 0x000fe200000006ff */
        /* <DEDUP_REMOVED lines=12> */
[----:B------:R-:W-:Y:S02]  /*7c70*/  UIADD3 UR12, UP0, UPT, UR52, 0x680, URZ ;  /* 0x00000680340c7890 */ /* 0x000fe4000ff1e0ff */
[----:B------:R-:W-:Y:S02]  /*7c80*/  UIADD3 UR9, UPT, UPT, UR41, 0x20, URZ ;  /* 0x0000002029097890 */ /* 0x000fe4000fffe0ff */
[----:B------:R-:W-:Y:S02]  /*7c90*/  UIADD3 UR8, UPT, UPT, UR49, 0x5200, URZ ;  /* 0x0000520031087890 */ /* 0x000fe4000fffe0ff */
[----:B------:R-:W-:Y:S01]  /*7ca0*/  UIADD3.X UR13, UPT, UPT, URZ, UR53, URZ, UP0, !UPT ;  /* 0x00000035ff0d7290 */ /* 0x000fe200087fe4ff */
[----:B------:R-:W-:Y:S01]  /*7cb0*/  UMOV UR10, UR42 ;  /* 0x0000002a000a7c82 */ /* 0x000fe20008000000 */
[----:B------:R-:W-:Y:S01]  /*7cc0*/  UMOV UR11, UR36 ;  /* 0x00000024000b7c82 */ /* 0x000fe20008000000 */
[----:B------:R-:W-:Y:S02]  /*7cd0*/  UIADD3 UR5, UPT, UPT, UR41, 0xa0, URZ ;  /* 0x000000a029057890 */ /* 0x000fe4000fffe0ff */
[----:B------:R-:W-:Y:S01]  /*7ce0*/  UIADD3 UR4, UPT, UPT, UR49, 0x5a00, URZ ;  /* 0x00005a0031047890 */ /* 0x000fe2000fffe0ff */
[----:B------:R-:W-:Y:S03]  /*7cf0*/  UMOV UR6, UR42 ;  /* 0x0000002a00067c82 */ /* 0x000fe60008000000 */
[----:B------:R2:W-:Y:S01]  /*7d00*/  UTMASTG.3D [UR8], [UR12] ;  /* 0x000000080c0073b5 */ /* 0x0005e20008010000 */
[----:B------:R-:W-:Y:S04]  /*7d10*/  UMOV UR7, UR36 ;  /* 0x0000002400077c82 */ /* 0x000fe80008000000 */
[----:B------:R2:W-:Y:S01]  /*7d20*/  UTMASTG.3D [UR4], [UR12] ;  /* 0x000000040c0073b5 */ /* 0x0005e20008010000 */
[----:B------:R0:W-:Y:S01]  /*7d30*/  UTMACMDFLUSH ;  /* 0x00000000000079b7 */ /* 0x0001e20000000000 */
[----:B--2---:R-:W-:Y:S04]  /*7d40*/  DEPBAR.LE SB0, 0x1 ;  /* 0x000080400000791a */ /* 0x004fe80000000000 */
.L_x_126:
[----:B------:R-:W-:Y:S05]  /*7d50*/  BSYNC.RECONVERGENT B0 ;  /* 0x0000000000007941 */ /* 0x000fea0003800200 */
.L_x_125:
        /* <DEDUP_REMOVED lines=14> */
.L_x_130:
[----:B------:R-:W-:Y:S05]  /*7e40*/  BSYNC B0 ;  /* 0x0000000000007941 */ /* 0x000fea0003800000 */
.L_x_129:
        /* <DEDUP_REMOVED lines=18> */
.L_x_128:
[----:B------:R-:W-:Y:S05]  /*7f70*/  BSYNC B1 ;  /* 0x0000000000017941 */ /* 0x000fea0003800000 */
.L_x_127:
        /* <DEDUP_REMOVED lines=21> */
.L_x_132:
        /* <DEDUP_REMOVED lines=8> */
[----:B------:R-:W-:Y:S02]  /*8150*/  ISETP.NE.AND P6, PT, R72, RZ, PT ;  /* 0x000000ff4800720c */ /* 0x000fe40003fc5270 */
[----:B------:R-:W-:Y:S01]  /*8160*/  SHF.R.S32.HI R53, RZ, 0x18, R53 ;  /* 0x00000018ff357819 */ /* 0x000fe20000011435 */
[----:B------:R-:W2:Y:S01]  /*8170*/  LDTM.x32 R4, tmem[UR4+0x40] ;  /* 0x00004004000479ee */ /* 0x000ea200082c0000 */
[----:B------:R-:W-:Y:S02]  /*8180*/  SHF.R.S32.HI R54, RZ, 0x18, R58 ;  /* 0x00000018ff367819 */ /* 0x000fe4000001143a */
[----:B----4-:R-:W-:Y:S02]  /*8190*/  SHF.L.U32 R55, R62, 0x8, RZ ;  /* 0x000000083e377819 */ /* 0x010fe400000006ff */
[----:B------:R-:W-:Y:S02]  /*81a0*/  ISETP.NE.AND P0, PT, R104, RZ, PT ;  /* 0x000000ff6800720c */ /* 0x000fe40003f05270 */
[----:B------:R-:W-:Y:S01]  /*81b0*/  SHF.R.S32.HI R55, RZ, 0x18, R55 ;  /* 0x00000018ff377819 */ /* 0x000fe20000011437 */
        /* <DEDUP_REMOVED lines=132> */
[----:B------:R-:W-:Y:S02]  /*8a00*/  UIADD3 UR12, UP0, UPT, UR52, 0x680, URZ ;  /* 0x00000680340c7890 */ /* 0x000fe4000ff1e0ff */
[----:B------:R-:W-:Y:S02]  /*8a10*/  UIADD3 UR5, UPT, UPT, UR41, 0x40, URZ ;  /* 0x0000004029057890 */ /* 0x000fe4000fffe0ff */
[----:B------:R-:W-:Y:S01]  /*8a20*/  MOV R103, UR4 ;  /* 0x0000000400677c02 */ /* 0x000fe20008000f00 */
[----:B------:R-:W-:Y:S01]  /*8a30*/  UIADD3.X UR13, UPT, UPT, URZ, UR53, URZ, UP0, !UPT ;  /* 0x00000035ff0d7290 */ /* 0x000fe200087fe4ff */
[----:B------:R-:W-:Y:S02]  /*8a40*/  UMOV UR6, UR42 ;  /* 0x0000002a00067c82 */ /* 0x000fe40008000000 */
[----:B------:R-:W-:Y:S01]  /*8a50*/  R2UR UR4, R103 ;  /* 0x00000000670472ca */ /* 0x000fe200000e0000 */
[----:B------:R-:W-:Y:S01]  /*8a60*/  UMOV UR7, UR36 ;  /* 0x0000002400077c82 */ /* 0x000fe20008000000 */
[----:B------:R-:W-:Y:S02]  /*8a70*/  UIADD3 UR9, UPT, UPT, UR41, 0xc0, URZ ;  /* 0x000000c029097890 */ /* 0x000fe4000fffe0ff */
[----:B------:R-:W-:Y:S01]  /*8a80*/  UIADD3 UR8, UPT, UPT, UR49, 0x4a00, URZ ;  /* 0x00004a0031087890 */ /* 0x000fe2000fffe0ff */
[----:B------:R-:W-:Y:S01]  /*8a90*/  UMOV UR10, UR42 ;  /* 0x0000002a000a7c82 */ /* 0x000fe20008000000 */
[----:B------:R-:W-:Y:S07]  /*8aa0*/  UMOV UR11, UR36 ;  /* 0x00000024000b7c82 */ /* 0x000fee0008000000 */
[----:B------:R2:W-:Y:S01]  /*8ab0*/  UTMASTG.3D [UR4], [UR12] ;  /* 0x000000040c0073b5 */ /* 0x0005e20008010000 */
[----:B------:R2:W-:Y:S01]  /*8ac0*/  UTMASTG.3D [UR8], [UR12] ;  /* 0x000000080c0073b5 */ /* 0x0005e20008010000 */
[----:B------:R0:W-:Y:S01]  /*8ad0*/  UTMACMDFLUSH ;  /* 0x00000000000079b7 */ /* 0x0001e20000000000 */
[----:B--2---:R-:W-:Y:S04]  /*8ae0*/  DEPBAR.LE SB0, 0x1 ;  /* 0x000080400000791a */ /* 0x004fe80000000000 */
.L_x_134:
[----:B------:R-:W-:Y:S05]  /*8af0*/  BSYNC.RECONVERGENT B0 ;  /* 0x0000000000007941 */ /* 0x000fea0003800200 */
.L_x_133:
        /* <DEDUP_REMOVED lines=14> */
.L_x_138:
[----:B------:R-:W-:Y:S05]  /*8be0*/  BSYNC B0 ;  /* 0x0000000000007941 */ /* 0x000fea0003800000 */
.L_x_137:
        /* <DEDUP_REMOVED lines=18> */
.L_x_136:
[----:B------:R-:W-:Y:S05]  /*8d10*/  BSYNC B1 ;  /* 0x0000000000017941 */ /* 0x000fea0003800000 */
.L_x_135:
        /* <DEDUP_REMOVED lines=21> */
.L_x_140:
[----:B------:R-:W-:Y:S01]  /*8e70*/  ISETP.NE.AND P0, PT, R104, RZ, PT ;  /* 0x000000ff6800720c */ /* 0x000fe20003f05270 */
[----:B------:R-:W-:Y:S05]  /*8e80*/  WARPSYNC.ALL ;  /* 0x0000000000007948 */ /* 0x000fea0003800000 */
[----:B------:R-:W-:Y:S01]  /*8e90*/  R2UR UR4, R48 ;  /* 0x00000000300472ca */ /* 0x000fe200000e0000 */
[----:B------:R-:W-:Y:S01]  /*8ea0*/  IMAD.U32 R77, R58, 0x10000, RZ ;  /* 0x000100003a4d7824 */ /* 0x000fe200078e00ff */
[----:B------:R-:W-:Y:S01]  /*8eb0*/  SHF.L.U32 R51, R56, 0x10, RZ ;  /* 0x0000001038337819 */ /* 0x000fe200000006ff */
[----:B----4-:R-:W-:Y:S01]  /*8ec0*/  IMAD.U32 R76, R60, 0x10000, RZ ;  /* 0x000100003c4c7824 */ /* 0x010fe200078e00ff */
[----:B------:R-:W-:Y:S01]  /*8ed0*/  PRMT R49, R56, 0x8880, RZ ;  /* 0x0000888038317816 */ /* 0x000fe200000000ff */
[----:B------:R-:W-:Y:S01]  /*8ee0*/  IMAD.U32 R66, R62, 0x10000, RZ ;  /* 0x000100003e427824 */ /* 0x000fe200078e00ff */
[----:B------:R-:W-:Y:S01]  /*8ef0*/  SHF.L.U32 R52, R56, 0x8, RZ ;  /* 0x0000000838347819 */ /* 0x000fe200000006ff */
[----:B------:R-:W-:Y:S01]  /*8f00*/  BSSY.RECONVERGENT B0, `(.L_x_141) ;  /* 0x00000a0000007945 */ /* 0x000fe20003800200 */
[----:B------:R-:W-:Y:S02]  /*8f10*/  SHF.R.S32.HI R51, RZ, 0x18, R51 ;  /* 0x00000018ff337819 */ /* 0x000fe40000011433 */
[C---:B------:R-:W-:Y:S02]  /*8f20*/  PRMT R82, R57.reuse, 0x8880, RZ ;  /* 0x0000888039527816 */ /* 0x040fe400000000ff */
[----:B------:R-:W-:Y:S01]  /*8f30*/  SHF.R.S32.HI R52, RZ, 0x18, R52 ;  /* 0x00000018ff347819 */ /* 0x000fe20000011434 */
[----:B------:R-:W2:Y:S01]  /*8f40*/  LDTM.x32 R4, tmem[UR4+0x60] ;  /* 0x00006004000479ee */ /* 0x000ea200082c0000 */
[----:B------:R-:W-:Y:S01]  /*8f50*/  NOP ;  /* 0x0000000000007918 */ /* 0x000fe20000000000 */
[----:B------:R-:W-:Y:S02]  /*8f60*/  IADD3 R106, PT, PT, R106, 0xe0, RZ ;  /* 0x000000e06a6a7810 */ /* 0x000fe40007ffe0ff */
[----:B------:R-:W-:Y:S02]  /*8f70*/  SHF.R.S32.HI R53, RZ, 0x18, R56 ;  /* 0x00000018ff357819 */ /* 0x000fe40000011438 */
[----:B------:R-:W-:Y:S02]  /*8f80*/  LOP3.LUT R106, R106, 0xfefffff8, RZ, 0xc0, !PT ;  /* 0xfefffff86a6a7812 */ /* 0x000fe400078ec0ff */
[----:B------:R-:W-:Y:S02]  /*8f90*/  SHF.L.U32 R81, R57, 0x10, RZ ;  /* 0x0000001039517819 */ /* 0x000fe400000006ff */
[----:B--2---:R2:W-:Y:S01]  /*8fa0*/  SYNCS.ARRIVE.TRANS64.RED.A1T0 RZ, [R106+URZ], RZ ;  /* 0x000000ff6aff79a7 */ /* 0x0045e200081004ff */
[----:B------:R-:W-:Y:S02]  /*8fb0*/  PRMT R79, R58, 0x8880, RZ ;  /* 0x000088803a4f7816 */ /* 0x000fe400000000ff */
[----:B------:R-:W-:Y:S02]  /*8fc0*/  SHF.R.S32.HI R54, RZ, 0x18, R57 ;  /* 0x00000018ff367819 */ /* 0x000fe40000011439 */
[C---:B-1----:R-:W-:Y:S02]  /*8fd0*/  PRMT R73, R59.reuse, 0x8880, RZ ;  /* 0x000088803b497816 */ /* 0x042fe400000000ff */
[----:B------:R-:W-:Y:S02]  /*8fe0*/  SHF.R.S32.HI R55, RZ, 0x18, R58 ;  /* 0x00000018ff377819 */ /* 0x000fe4000001143a */
[----:B------:R-:W-:Y:S02]  /*8ff0*/  SHF.L.U32 R72, R59, 0x10, RZ ;  /* 0x000000103b487819 */ /* 0x000fe400000006ff */
[----:B------:R-:W-:Y:S02]  /*9000*/  PRMT R78, R60, 0x8880, RZ ;  /* 0x000088803c4e7816 */ /* 0x000fe400000000ff */
[----:B------:R-:W-:Y:S01]  /*9010*/  SHF.R.S32.HI R56, RZ, 0x18, R59 ;  /* 0x00000018ff387819 */ /* 0x000fe2000001143b */
[C---:B------:R-:W-:Y:S01]  /*9020*/  IMAD R0, R46.reuse, R4, RZ ;  /* 0x000000042e007224 */ /* 0x040fe200078e02ff */
[C---:B------:R-:W-:Y:S01]  /*9030*/  PRMT R70, R61.reuse, 0x8880, RZ ;  /* 0x000088803d467816 */ /* 0x040fe200000000ff */
[C---:B------:R-:W-:Y:S01]  /*9040*/  IMAD R2, R46.reuse, R5, RZ ;  /* 0x000000052e027224 */ /* 0x040fe200078e02ff */
[----:B------:R-:W-:Y:S01]  /*9050*/  SHF.L.U32 R69, R61, 0x10, RZ ;  /* 0x000000103d457819 */ /* 0x000fe200000006ff */
[----:B------:R-:W-:Y:S01]  /*9060*/  IMAD R3, R46, R6, RZ ;  /* 0x000000062e037224 */ /* 0x000fe200078e02ff */
[----:B------:R-:W-:Y:S01]  /*9070*/  PRMT R67, R62, 0x8880, RZ ;  /* 0x000088803e437816 */ /* 0x000fe200000000ff */
[-C--:B------:R-:W-:Y:S01]  /*9080*/  IMAD R0, R49, R50.reuse, R0 ;  /* 0x0000003231007224 */ /* 0x080fe200078e0200 */
[----:B------:R-:W-:Y:S01]  /*9090*/  PRMT R64, R63, 0x8880, RZ ;  /* 0x000088803f407816 */ /* 0x000fe200000000ff */
[----:B------:R-:W-:Y:S01]  /*90a0*/  IMAD R7, R46, R7, RZ ;  /* 0x000000072e077224 */ /* 0x000fe200078e02ff */
[----:B------:R-:W-:Y:S01]  /*90b0*/  SHF.L.U32 R80, R57, 0x8, RZ ;  /* 0x0000000839507819 */ /* 0x000fe200000006ff */
[-C--:B------:R-:W-:Y:S01]  /*90c0*/  IMAD R2, R51, R50.reuse, R2 ;  /* 0x0000003233027224 */ /* 0x080fe200078e0202 */
[----:B------:R-:W-:Y:S01]  /*90d0*/  SHF.R.S32.HI R51, RZ, 0x18, R81 ;  /* 0x00000018ff337819 */ /* 0x000fe20000011451 */
[----:B------:R-:W-:Y:S01]  /*90e0*/  IMAD R3, R52, R50, R3 ;  /* 0x0000003234037224 */ /* 0x000fe200078e0203 */
[----:B------:R-:W-:Y:S01]  /*90f0*/  SHF.R.S32.HI R52, RZ, 0x18, R72 ;  /* 0x00000018ff347819 */ /* 0x000fe20000011448 */
[----:B------:R-:W-:Y:S01]  /*9100*/  IMAD.MOV.U32 R49, RZ, RZ, R82 ;  /* 0x000000ffff317224 */ /* 0x000fe200078e0052 */
[----:B------:R-:W-:Y:S01]  /*9110*/  SHF.R.S32.HI R57, RZ, 0x18, R60 ;  /* 0x00000018ff397819 */ /* 0x000fe2000001143c */
[----:B------:R-:W-:Y:S01]  /*9120*/  IMAD R8, R46, R8, RZ ;  /* 0x000000082e087224 */ /* 0x000fe200078e02ff */
[----:B------:R-:W-:Y:S01]  /*9130*/  SHF.L.U32 R74, R58, 0x8, RZ ;  /* 0x000000083a4a7819 */ /* 0x000fe200000006ff */
[----:B------:R-:W-:Y:S01]  /*9140*/  IMAD R7, R53, R50, R7 ;  /* 0x0000003235077224 */ /* 0x000fe200078e0207 */
[----:B------:R-:W-:Y:S01]  /*9150*/  SHF.R.S32.HI R53, RZ, 0x18, R80 ;  /* 0x00000018ff357819 */ /* 0x000fe20000011450 */
[C---:B------:R-:W-:Y:S01]  /*9160*/  IMAD R9, R46.reuse, R9, RZ ;  /* 0x000000092e097224 */ /* 0x040fe200078e02ff */
[----:B------:R-:W-:Y:S01]  /*9170*/  SHF.R.S32.HI R58, RZ, 0x18, R61 ;  /* 0x00000018ff3a7819 */ /* 0x000fe2000001143d */
[C---:B------:R-:W-:Y:S01]  /*9180*/  IMAD R10, R46.reuse, R10, RZ ;  /* 0x0000000a2e0a7224 */ /* 0x040fe200078e02ff */
[----:B------:R-:W-:Y:S01]  /*9190*/  I2IP.S8.S32.SAT R109, R7, R3, RZ ;  /* 0x00000003076d7239 */ /* 0x000fe200000014ff */
[----:B------:R-:W-:Y:S01]  /*91a0*/  IMAD R8, R49, R50, R8 ;  /* 0x0000003231087224 */ /* 0x000fe200078e0208 */
[----:B------:R-:W-:Y:S01]  /*91b0*/  MOV R49, R79 ;  /* 0x0000004f00317202 */ /* 0x000fe20000000f00 */
[----:B------:R-:W-:Y:S01]  /*91c0*/  IMAD R11, R46, R11, RZ ;  /* 0x0000000b2e0b7224 */ /* 0x000fe200078e02ff */
[----:B------:R-:W-:Y:S01]  /*91d0*/  I2IP.S8.S32.SAT R112, R2, R0, R109 ;  /* 0x0000000002707239 */ /* 0x000fe2000000146d */
[-C--:B------:R-:W-:Y:S01]  /*91e0*/  IMAD R9, R51, R50.reuse, R9 ;  /* 0x0000003233097224 */ /* 0x080fe200078e0209 */
[----:B------:R-:W-:Y:S01]  /*91f0*/  SHF.R.S32.HI R51, RZ, 0x18, R77 ;  /* 0x00000018ff337819 */ /* 0x000fe2000001144d */
[----:B------:R-:W-:Y:S01]  /*9200*/  IMAD R10, R53, R50, R10 ;  /* 0x00000032350a7224 */ /* 0x000fe200078e020a */
[----:B------:R-:W-:Y:S01]  /*9210*/  SHF.L.U32 R71, R59, 0x8, RZ ;  /* 0x000000083b477819 */ /* 0x000fe200000006ff */
[----:B------:R-:W-:Y:S01]  /*9220*/  IMAD R4, R46, R12, RZ ;  /* 0x0000000c2e047224 */ /* 0x000fe200078e02ff */
[----:B------:R-:W-:Y:S01]  /*9230*/  SHF.R.S32.HI R59, RZ, 0x18, R62 ;  /* 0x00000018ff3b7819 */ /* 0x000fe2000001143e */
[-C--:B------:R-:W-:Y:S01]  /*9240*/  IMAD R11, R54, R50.reuse, R11 ;  /* 0x00000032360b7224 */ /* 0x080fe200078e020b */
[----:B------:R-:W-:Y:S01]  /*9250*/  SHF.R.S32.HI R53, RZ, 0x18, R71 ;  /* 0x00000018ff357819 */ /* 0x000fe20000011447 */
[----:B------:R-:W-:Y:S01]  /*9260*/  IMAD R5, R46, R13, RZ ;  /* 0x0000000d2e057224 */ /* 0x000fe200078e02ff */
[----:B------:R-:W-:Y:S01]  /*9270*/  SHF.L.U32 R75, R60, 0x8, RZ ;  /* 0x000000083c4b7819 */ /* 0x000fe200000006ff */
[----:B------:R-:W-:Y:S01]  /*9280*/  IMAD R4, R49, R50, R4 ;  /* 0x0000003231047224 */ /* 0x000fe200078e0204 */
[----:B------:R-:W-:Y:S01]  /*9290*/  SHF.R.S32.HI R49, RZ, 0x18, R74 ;  /* 0x00000018ff317819 */ /* 0x000fe2000001144a */
[C---:B------:R-:W-:Y:S01]  /*92a0*/  IMAD R6, R46.reuse, R14, RZ ;  /* 0x0000000e2e067224 */ /* 0x040fe200078e02ff */
[----:B------:R-:W-:Y:S01]  /*92b0*/  I2IP.S8.S32.SAT R113, R11, R10, RZ ;  /* 0x0000000a0b717239 */ /* 0x000fe200000014ff */
[C---:B------:R-:W-:Y:S01]  /*92c0*/  IMAD R15, R46.reuse, R15, RZ ;  /* 0x0000000f2e0f7224 */ /* 0x040fe200078e02ff */
[----:B------:R-:W-:Y:S01]  /*92d0*/  SHF.R.S32.HI R60, RZ, 0x18, R63 ;  /* 0x00000018ff3c7819 */ /* 0x000fe2000001143f */
[----:B------:R-:W-:Y:S01]  /*92e0*/  IMAD R5, R51, R50, R5 ;  /* 0x0000003233057224 */ /* 0x000fe200078e0205 */
[----:B------:R-:W-:Y:S01]  /*92f0*/  MOV R51, R73 ;  /* 0x0000004900337202 */ /* 0x000fe20000000f00 */
[C---:B------:R-:W-:Y:S01]  /*9300*/  IMAD R12, R46.reuse, R16, RZ ;  /* 0x000000102e0c7224 */ /* 0x040fe200078e02ff */
[----:B------:R-:W-:Y:S01]  /*9310*/  I2IP.S8.S32.SAT R113, R9, R8, R113 ;  /* 0x0000000809717239 */ /* 0x000fe20000001471 */
[----:B------:R-:W-:Y:S01]  /*9320*/  IMAD R6, R49, R50, R6 ;  /* 0x0000003231067224 */ /* 0x000fe200078e0206 */
[----:B------:R-:W-:Y:S01]  /*9330*/  MOV R49, R78 ;  /* 0x0000004e00317202 */ /* 0x000fe20000000f00 */
[----:B------:R-:W-:Y:S01]  /*9340*/  IMAD R13, R46, R17, RZ ;  /* 0x000000112e0d7224 */ /* 0x000fe200078e02ff */
[----:B------:R-:W-:Y:S01]  /*9350*/  SHF.L.U32 R68, R61, 0x8, RZ ;  /* 0x000000083d447819 */ /* 0x000fe200000006ff */
[----:B------:R-:W-:Y:S01]  /*9360*/  IMAD R15, R55, R50, R15 ;  /* 0x00000032370f7224 */ /* 0x000fe200078e020f */
[----:B------:R-:W-:Y:S01]  /*9370*/  SHF.L.U32 R65, R62, 0x8, RZ ;  /* 0x000000083e417819 */ /* 0x000fe200000006ff */
[C---:B------:R-:W-:Y:S01]  /*9380*/  IMAD R14, R46.reuse, R18, RZ ;  /* 0x000000122e0e7224 */ /* 0x040fe200078e02ff */
[----:B------:R-:W-:Y:S01]  /*9390*/  SHF.L.U32 R62, R63, 0x10, RZ ;  /* 0x000000103f3e7819 */ /* 0x000fe200000006ff */
[----:B------:R-:W-:Y:S01]  /*93a0*/  IMAD R12, R51, R50, R12 ;  /* 0x00000032330c7224 */ /* 0x000fe200078e020c */
[----:B------:R-:W-:Y:S01]  /*93b0*/  I2IP.S8.S32.SAT R114, R15, R6, RZ ;  /* 0x000000060f727239 */ /* 0x000fe200000014ff */
[----:B------:R-:W-:Y:S01]  /*93c0*/  IMAD R19, R46, R19, RZ ;  /* 0x000000132e137224 */ /* 0x000fe200078e02ff */
[----:B------:R-:W-:Y:S01]  /*93d0*/  SHF.R.S32.HI R51, RZ, 0x18, R76 ;  /* 0x00000018ff337819 */ /* 0x000fe2000001144c */
[----:B------:R-:W-:Y:S01]  /*93e0*/  IMAD R13, R52, R50, R13 ;  /* 0x00000032340d7224 */ /* 0x000fe200078e020d */
[----:B------:R-:W-:Y:S01]  /*93f0*/  I2IP.S8.S32.SAT R114, R5, R4, R114 ;  /* 0x0000000405727239 */ /* 0x000fe20000001472 */
[C---:B------:R-:W-:Y:S01]  /*9400*/  IMAD R16, R46.reuse, R20, RZ ;  /* 0x000000142e107224 */ /* 0x040fe200078e02ff */
[----:B------:R-:W-:Y:S01]  /*9410*/  SHF.R.S32.HI R52, RZ, 0x18, R62 ;  /* 0x00000018ff347819 */ /* 0x000fe2000001143e */
[-C--:B------:R-:W-:Y:S01]  /*9420*/  IMAD R14, R53, R50.reuse, R14 ;  /* 0x00000032350e7224 */ /* 0x080fe200078e020e */
[----:B------:R-:W-:Y:S01]  /*9430*/  SHF.R.S32.HI R53, RZ, 0x18, R75 ;  /* 0x00000018ff357819 */ /* 0x000fe2000001144b */
[----:B------:R-:W-:Y:S01]  /*9440*/  IMAD R17, R46, R21, RZ ;  /* 0x000000152e117224 */ /* 0x000fe200078e02ff */
[----:B------:R-:W-:Y:S01]  /*9450*/  SHF.L.U32 R61, R63, 0x8, RZ ;  /* 0x000000083f3d7819 */ /* 0x000fe200000006ff */
[----:B------:R-:W-:Y:S01]  /*9460*/  IMAD R19, R56, R50, R19 ;  /* 0x0000003238137224 */ /* 0x000fe200078e0213 */
[----:B------:R-:W-:Y:S01]  /*9470*/  IADD3 R44, PT, PT, R44, 0x1, RZ ;  /* 0x000000012c2c7810 */ /* 0x000fe20007ffe0ff */
[C---:B------:R-:W-:Y:S02]  /*9480*/  IMAD R18, R46.reuse, R22, RZ ;  /* 0x000000162e127224 */ /* 0x040fe400078e02ff */
[----:B------:R-:W-:Y:S01]  /*9490*/  IMAD R16, R49, R50, R16 ;  /* 0x0000003231107224 */ /* 0x000fe200078e0210 */
[----:B------:R-:W-:Y:S01]  /*94a0*/  I2IP.S8.S32.SAT R115, R19, R14, RZ ;  /* 0x0000000e13737239 */ /* 0x000fe200000014ff */
[C---:B------:R-:W-:Y:S02]  /*94b0*/  IMAD R23, R46.reuse, R23, RZ ;  /* 0x000000172e177224 */ /* 0x040fe400078e02ff */
[----:B------:R-:W-:Y:S01]  /*94c0*/  IMAD R17, R51, R50, R17 ;  /* 0x0000003233117224 */ /* 0x000fe200078e0211 */
[----:B------:R-:W-:Y:S01]  /*94d0*/  I2IP.S8.S32.SAT R115, R13, R12, R115 ;  /* 0x0000000c0d737239 */ /* 0x000fe20000001473 */
[C---:B------:R-:W-:Y:S01]  /*94e0*/  IMAD R20, R46.reuse, R24, RZ ;  /* 0x000000182e147224 */ /* 0x040fe200078e02ff */
[----:B------:R-:W-:Y:S01]  /*94f0*/  SHF.R.S32.HI R51, RZ, 0x18, R69 ;  /* 0x00000018ff337819 */ /* 0x000fe20000011445 */
[-C--:B------:R-:W-:Y:S01]  /*9500*/  IMAD R18, R53, R50.reuse, R18 ;  /* 0x0000003235127224 */ /* 0x080fe200078e0212 */
[----:B------:R-:W-:Y:S01]  /*9510*/  SHF.R.S32.HI R53, RZ, 0x18, R68 ;  /* 0x00000018ff357819 */ /* 0x000fe20000011444 */
[----:B------:R-:W-:Y:S01]  /*9520*/  IMAD.MOV.U32 R49, RZ, RZ, R70 ;  /* 0x000000ffff317224 */ /* 0x000fe200078e0046 */
[----:B------:R2:W-:Y:S01]  /*9530*/  STS.128 [R95+UR49+0x5200], R112 ;  /* 0x005200705f007988 */ /* 0x0005e20008000c31 */
[C---:B------:R-:W-:Y:S02]  /*9540*/  IMAD R21, R46.reuse, R25, RZ ;  /* 0x000000192e157224 */ /* 0x040fe400078e02ff */
[----:B------:R-:W-:Y:S02]  /*9550*/  IMAD R23, R57, R50, R23 ;  /* 0x0000003239177224 */ /* 0x000fe400078e0217 */
[C---:B------:R-:W-:Y:S02]  /*9560*/  IMAD R22, R46.reuse, R26, RZ ;  /* 0x0000001a2e167224 */ /* 0x040fe400078e02ff */
[----:B------:R-:W-:Y:S01]  /*9570*/  IMAD R20, R49, R50, R20 ;  /* 0x0000003231147224 */ /* 0x000fe200078e0214 */
[----:B------:R-:W-:Y:S01]  /*9580*/  I2IP.S8.S32.SAT R116, R23, R18, RZ ;  /* 0x0000001217747239 */ /* 0x000fe200000014ff */
[C---:B------:R-:W-:Y:S01]  /*9590*/  IMAD R27, R46.reuse, R27, RZ ;  /* 0x0000001b2e1b7224 */ /* 0x040fe200078e02ff */
[----:B------:R-:W-:Y:S01]  /*95a0*/  MOV R49, R67 ;  /* 0x0000004300317202 */ /* 0x000fe20000000f00 */
[----:B------:R-:W-:Y:S01]  /*95b0*/  IMAD R21, R51, R50, R21 ;  /* 0x0000003233157224 */ /* 0x000fe200078e0215 */
[----:B------:R-:W-:Y:S01]  /*95c0*/  I2IP.S8.S32.SAT R116, R17, R16, R116 ;  /* 0x0000001011747239 */ /* 0x000fe20000001474 */
[----:B------:R-:W-:Y:S01]  /*95d0*/  IMAD R24, R46, R28, RZ ;  /* 0x0000001c2e187224 */ /* 0x000fe200078e02ff */
[----:B------:R-:W-:Y:S01]  /*95e0*/  SHF.R.S32.HI R51, RZ, 0x18, R66 ;  /* 0x00000018ff337819 */ /* 0x000fe20000011442 */
[-C--:B------:R-:W-:Y:S01]  /*95f0*/  IMAD R22, R53, R50.reuse, R22 ;  /* 0x0000003235167224 */ /* 0x080fe200078e0216 */
[----:B------:R-:W-:Y:S01]  /*9600*/  SHF.R.S32.HI R53, RZ, 0x18, R61 ;  /* 0x00000018ff357819 */ /* 0x000fe2000001143d */
[-C--:B------:R-:W-:Y:S02]  /*9610*/  IMAD R27, R58, R50.reuse, R27 ;  /* 0x000000323a1b7224 */ /* 0x080fe400078e021b */
[C---:B------:R-:W-:Y:S02]  /*9620*/  IMAD R25, R46.reuse, R29, RZ ;  /* 0x0000001d2e197224 */ /* 0x040fe400078e02ff */
[----:B------:R-:W-:Y:S01]  /*9630*/  IMAD R24, R49, R50, R24 ;  /* 0x0000003231187224 */ /* 0x000fe200078e0218 */
[----:B------:R-:W-:Y:S01]  /*9640*/  SHF.R.S32.HI R49, RZ, 0x18, R65 ;  /* 0x00000018ff317819 */ /* 0x000fe20000011441 */
[C---:B------:R-:W-:Y:S01]  /*9650*/  IMAD R26, R46.reuse, R30, RZ ;  /* 0x0000001e2e1a7224 */ /* 0x040fe200078e02ff */
[----:B------:R-:W-:Y:S01]  /*9660*/  I2IP.S8.S32.SAT R117, R27, R22, RZ ;  /* 0x000000161b757239 */ /* 0x000fe200000014ff */
[C---:B------:R-:W-:Y:S02]  /*9670*/  IMAD R31, R46.reuse, R31, RZ ;  /* 0x0000001f2e1f7224 */ /* 0x040fe400078e02ff */
[----:B------:R-:W-:Y:S01]  /*9680*/  IMAD R25, R51, R50, R25 ;  /* 0x0000003233197224 */ /* 0x000fe200078e0219 */
[----:B------:R-:W-:Y:S01]  /*9690*/  MOV R51, R64 ;  /* 0x0000004000337202 */ /* 0x000fe20000000f00 */
[C---:B------:R-:W-:Y:S01]  /*96a0*/  IMAD R28, R46.reuse, R32, RZ ;  /* 0x000000202e1c7224 */ /* 0x040fe200078e02ff */
[----:B------:R-:W-:Y:S01]  /*96b0*/  I2IP.S8.S32.SAT R117, R21, R20, R117 ;  /* 0x0000001415757239 */ /* 0x000fe20000001475 */
[-C--:B------:R-:W-:Y:S02]  /*96c0*/  IMAD R26, R49, R50.reuse, R26 ;  /* 0x00000032311a7224 */ /* 0x080fe400078e021a */
[C---:B------:R-:W-:Y:S02]  /*96d0*/  IMAD R29, R46.reuse, R33, RZ ;  /* 0x000000212e1d7224 */ /* 0x040fe400078e02ff */
[-C--:B------:R-:W-:Y:S02]  /*96e0*/  IMAD R31, R59, R50.reuse, R31 ;  /* 0x000000323b1f7224 */ /* 0x080fe400078e021f */
[----:B------:R-:W-:Y:S02]  /*96f0*/  IMAD R28, R51, R50, R28 ;  /* 0x00000032331c7224 */ /* 0x000fe400078e021c */
[----:B------:R-:W-:Y:S01]  /*9700*/  IMAD R30, R46, R34, RZ ;  /* 0x000000222e1e7224 */ /* 0x000fe200078e02ff */
[----:B------:R-:W-:Y:S01]  /*9710*/  I2IP.S8.S32.SAT R109, R31, R26, RZ ;  /* 0x0000001a1f6d7239 */ /* 0x000fe200000014ff */
[----:B------:R-:W-:Y:S02]  /*9720*/  IMAD R29, R52, R50, R29 ;  /* 0x00000032341d7224 */ /* 0x000fe400078e021d */
[----:B------:R-:W-:Y:S01]  /*9730*/  IMAD R35, R46, R35, RZ ;  /* 0x000000232e237224 */ /* 0x000fe200078e02ff */
[----:B------:R-:W-:Y:S01]  /*9740*/  I2IP.S8.S32.SAT R118, R25, R24, R109 ;  /* 0x0000001819767239 */ /* 0x000fe2000000146d */
[-C--:B------:R-:W-:Y:S02]  /*9750*/  IMAD R30, R53, R50.reuse, R30 ;  /* 0x00000032351e7224 */ /* 0x080fe400078e021e */
        /* <DEDUP_REMOVED lines=9> */
[----:B-1----:R-:W1:Y:S02]  /*97f0*/  FENCE.VIEW.ASYNC.S ;  /* 0x00000000000073c6 */ /* 0x002e640000000000 */
[----:B-1----:R-:W-:Y:S06]  /*9800*/  BAR.SYNC.DEFER_BLOCKING 0x1, 0x80 ;  /* 0x0042000000007b1d */ /* 0x002fec0000010000 */
        /* <DEDUP_REMOVED lines=14> */
[----:B-1----:R-:W-:Y:S04]  /*98f0*/  DEPBAR.LE SB0, 0x1 ;  /* 0x000080400000791a */ /* 0x002fe80000000000 */
.L_x_142:
[----:B------:R-:W-:Y:S05]  /*9900*/  BSYNC.RECONVERGENT B0 ;  /* 0x0000000000007941 */ /* 0x000fea0003800200 */
.L_x_141:
[----:B------:R-:W-:Y:S01]  /*9910*/  BAR.SYNC.DEFER_BLOCKING 0x1, 0x80 ;  /* 0x0042000000007b1d */ /* 0x000fe20000010000 */
[----:B------:R-:W-:Y:S01]  /*9920*/  ISETP.NE.AND P2, PT, R105, RZ, PT ;  /* 0x000000ff6900720c */ /* 0x000fe20003f45270 */
[----:B------:R-:W-:Y:S01]  /*9930*/  IMAD.IADD R20, R43, 0x1, R83 ;  /* 0x000000012b147824 */ /* 0x000fe200078e0253 */
[----:B------:R-:W-:Y:S01]  /*9940*/  ISETP.NE.AND P0, PT, R107, 0x2, PT ;  /* 0x000000026b00780c */ /* 0x000fe20003f05270 */
[----:B------:R-:W-:Y:S01]  /*9950*/  IMAD.IADD R21, R45, 0x1, R90 ;  /* 0x000000012d157824 */ /* 0x000fe200078e025a */
[----:B------:R-:W-:Y:S02]  /*9960*/  ISETP.NE.AND P1, PT, R44, 0x4, PT ;  /* 0x000000042c00780c */ /* 0x000fe40003f25270 */
[----:B------:R-:W-:Y:S02]  /*9970*/  SEL R0, RZ, 0x1, P0 ;  /* 0x00000001ff007807 */ /* 0x000fe40000000000 */
[----:B------:R-:W-:Y:S02]  /*9980*/  SEL R3, RZ, 0x1, P1 ;  /* 0x00000001ff037807 */ /* 0x000fe40000800000 */
[----:B------:R-:W-:Y:S02]  /*9990*/  LOP3.LUT R101, R101, R0, RZ, 0x3c, !PT ;  /* 0x0000000065657212 */ /* 0x000fe400078e3cff */
[----:B------:R-:W-:Y:S02]  /*99a0*/  LOP3.LUT R102, R102, R3, RZ, 0x3c, !PT ;  /* 0x0000000366667212 */ /* 0x000fe400078e3cff */
[----:B------:R-:W-:Y:S02]  /*99b0*/  @P2 R2UR UR36, R98 ;  /* 0x00000000622422ca */ /* 0x000fe400000e0000 */
[----:B------:R-:W-:Y:S02]  /*99c0*/  SEL R107, R107, RZ, P0 ;  /* 0x000000ff6b6b7207 */ /* 0x000fe40000000000 */
[----:B------:R-:W-:Y:S01]  /*99d0*/  SEL R44, R44, RZ, P1 ;  /* 0x000000ff2c2c7207 */ /* 0x000fe20000800000 */
[----:B------:R-:W-:Y:S10]  /*99e0*/  @P2 BRA `(.L_x_143) ;  /* 0xffffffb800f02947 */ /* 0x000ff4000383ffff */
[----:B------:R-:W-:Y:S05]  /*99f0*/  EXIT ;  /* 0x000000000000794d */ /* 0x000fea0003800000 */
.L_x_24:
[----:B--2---:R2:W4:Y:S02]  /*9a00*/  SYNCS.PHASECHK.TRANS64.TRYWAIT P0, [R3+URZ+0x110], R2 ;  /* 0x00011002030075a7 */ /* 0x00452400080011ff */
[----:B----4-:R-:W-:Y:S05]  /*9a10*/  @!P0 NANOSLEEP.SYNCS 0x989680 ;  /* 0x009896800000895d */ /* 0x010fea0003900000 */
[----:B------:R-:W4:Y:S02]  /*9a20*/  @!P0 SYNCS.PHASECHK.TRANS64 P0, [R3+URZ+0x110], R2 ;  /* 0x00011002030085a7 */ /* 0x000f2400080010ff */
[----:B----4-:R-:W-:Y:S05]  /*9a30*/  @!P0 BRA `(.L_x_24) ;  /* 0xfffffffc00f08947 */ /* 0x010fea000383ffff */
[----:B------:R-:W-:Y:S05]  /*9a40*/  BRA `(.L_x_144) ;  /* 0xffffff7c00787947 */ /* 0x000fea000383ffff */
.L_x_27:
[----:B-1----:R-:W-:-:S07]  /*9a50*/  MOV R2, UR33 ;  /* 0x0000002100027c02 */ /* 0x002fce0008000f00 */
.L_x_145:
[----:B-1----:R1:W2:Y:S02]  /*9a60*/  SYNCS.PHASECHK.TRANS64.TRYWAIT P0, [R2+URZ+0x28], R5 ;  /* 0x00002805020075a7 */ /* 0x0022a400080011ff */
[----:B--2---:R-:W-:Y:S05]  /*9a70*/  @!P0 NANOSLEEP.SYNCS 0x989680 ;  /* 0x009896800000895d */ /* 0x004fea0003900000 */
[----:B------:R-:W2:Y:S02]  /*9a80*/  @!P0 SYNCS.PHASECHK.TRANS64 P0, [R2+URZ+0x28], R5 ;  /* 0x00002805020085a7 */ /* 0x000ea400080010ff */
[----:B--2---:R-:W-:Y:S05]  /*9a90*/  @!P0 BRA `(.L_x_145) ;  /* 0xfffffffc00f08947 */ /* 0x004fea000383ffff */
[----:B------:R-:W-:Y:S05]  /*9aa0*/  BRA `(.L_x_26) ;  /* 0xffffff7c00e07947 */ /* 0x000fea000383ffff */
.L_x_34:
[----:B-1----:R-:W-:-:S07]  /*9ab0*/  MOV R2, UR17 ;  /* 0x0000001100027c02 */ /* 0x002fce0008000f00 */
.L_x_146:
[----:B-1----:R1:W2:Y:S02]  /*9ac0*/  SYNCS.PHASECHK.TRANS64.TRYWAIT P0, [R2+URZ+0x28], R5 ;  /* 0x00002805020075a7 */ /* 0x0022a400080011ff */
[----:B--2---:R-:W-:Y:S05]  /*9ad0*/  @!P0 NANOSLEEP.SYNCS 0x989680 ;  /* 0x009896800000895d */ /* 0x004fea0003900000 */
[----:B------:R-:W2:Y:S02]  /*9ae0*/  @!P0 SYNCS.PHASECHK.TRANS64 P0, [R2+URZ+0x28], R5 ;  /* 0x00002805020085a7 */ /* 0x000ea400080010ff */
[----:B--2---:R-:W-:Y:S05]  /*9af0*/  @!P0 BRA `(.L_x_146) ;  /* 0xfffffffc00f08947 */ /* 0x004fea000383ffff */
[----:B------:R-:W-:Y:S05]  /*9b00*/  BRA `(.L_x_33) ;  /* 0xffffff80009c7947 */ /* 0x000fea000383ffff */
.L_x_39:
[----:B-1----:R1:W2:Y:S02]  /*9b10*/  SYNCS.PHASECHK.TRANS64.TRYWAIT P0, [R2+URZ+0xa0], R3 ;  /* 0x0000a003020075a7 */ /* 0x0022a400080011ff */
[----:B--2---:R-:W-:Y:S05]  /*9b20*/  @!P0 NANOSLEEP.SYNCS 0x989680 ;  /* 0x009896800000895d */ /* 0x004fea0003900000 */
[----:B------:R-:W2:Y:S02]  /*9b30*/  @!P0 SYNCS.PHASECHK.TRANS64 P0, [R2+URZ+0xa0], R3 ;  /* 0x0000a003020085a7 */ /* 0x000ea400080010ff */
[----:B--2---:R-:W-:Y:S05]  /*9b40*/  @!P0 BRA `(.L_x_39) ;  /* 0xfffffffc00f08947 */ /* 0x004fea000383ffff */
[----:B------:R-:W-:Y:S05]  /*9b50*/  BRA `(.L_x_147) ;  /* 0xffffff8400407947 */ /* 0x000fea000383ffff */
.L_x_43:
[----:B---3--:R-:W-:-:S07]  /*9b60*/  MOV R0, UR4 ;  /* 0x0000000400007c02 */ /* 0x008fce0008000f00 */
.L_x_148:
[----:B-1----:R1:W2:Y:S02]  /*9b70*/  SYNCS.PHASECHK.TRANS64.TRYWAIT P0, [R0+URZ], R3 ;  /* 0x00000003000075a7 */ /* 0x0022a400080011ff */
[----:B--2---:R-:W-:Y:S05]  /*9b80*/  @!P0 NANOSLEEP.SYNCS 0x989680 ;  /* 0x009896800000895d */ /* 0x004fea0003900000 */
[----:B------:R-:W2:Y:S02]  /*9b90*/  @!P0 SYNCS.PHASECHK.TRANS64 P0, [R0+URZ], R3 ;  /* 0x00000003000085a7 */ /* 0x000ea400080010ff */
[----:B--2---:R-:W-:Y:S05]  /*9ba0*/  @!P0 BRA `(.L_x_148) ;  /* 0xfffffffc00f08947 */ /* 0x004fea000383ffff */
[----:B------:R-:W-:Y:S05]  /*9bb0*/  BRA `(.L_x_149) ;  /* 0xffffff8800b07947 */ /* 0x000fea000383ffff */
.L_x_44:
[----:B---3--:R-:W-:-:S07]  /*9bc0*/  MOV R0, UR4 ;  /* 0x0000000400007c02 */ /* 0x008fce0008000f00 */
.L_x_150:
[----:B-1----:R1:W2:Y:S02]  /*9bd0*/  SYNCS.PHASECHK.TRANS64.TRYWAIT P0, [R0+URZ], R3 ;  /* 0x00000003000075a7 */ /* 0x0022a400080011ff */
[----:B--2---:R-:W-:Y:S05]  /*9be0*/  @!P0 NANOSLEEP.SYNCS 0x989680 ;  /* 0x009896800000895d */ /* 0x004fea0003900000 */
[----:B------:R-:W2:Y:S02]  /*9bf0*/  @!P0 SYNCS.PHASECHK.TRANS64 P0, [R0+URZ], R3 ;  /* 0x00000003000085a7 */ /* 0x000ea400080010ff */
[----:B--2---:R-:W-:Y:S05]  /*9c00*/  @!P0 BRA `(.L_x_150) ;  /* 0xfffffffc00f08947 */ /* 0x004fea000383ffff */
[----:B------:R-:W-:Y:S05]  /*9c10*/  BRA `(.L_x_151) ;  /* 0xffffff8800bc7947 */ /* 0x000fea000383ffff */
.L_x_45:
[----:B---3--:R-:W-:-:S07]  /*9c20*/  MOV R0, UR4 ;  /* 0x0000000400007c02 */ /* 0x008fce0008000f00 */
.L_x_152:
[----:B-1----:R1:W2:Y:S02]  /*9c30*/  SYNCS.PHASECHK.TRANS64.TRYWAIT P0, [R0+URZ], R3 ;  /* 0x00000003000075a7 */ /* 0x0022a400080011ff */
[----:B--2---:R-:W-:Y:S05]  /*9c40*/  @!P0 NANOSLEEP.SYNCS 0x989680 ;  /* 0x009896800000895d */ /* 0x004fea0003900000 */
[----:B------:R-:W2:Y:S02]  /*9c50*/  @!P0 SYNCS.PHASECHK.TRANS64 P0, [R0+URZ], R3 ;  /* 0x00000003000085a7 */ /* 0x000ea400080010ff */
[----:B--2---:R-:W-:Y:S05]  /*9c60*/  @!P0 BRA `(.L_x_152) ;  /* 0xfffffffc00f08947 */ /* 0x004fea000383ffff */
[----:B------:R-:W-:Y:S05]  /*9c70*/  BRA `(.L_x_153) ;  /* 0xffffff8800c87947 */ /* 0x000fea000383ffff */
.L_x_46:
[----:B---3--:R-:W-:-:S07]  /*9c80*/  MOV R0, UR4 ;  /* 0x0000000400007c02 */ /* 0x008fce0008000f00 */
.L_x_154:
[----:B-1----:R1:W2:Y:S02]  /*9c90*/  SYNCS.PHASECHK.TRANS64.TRYWAIT P0, [R0+URZ], R3 ;  /* 0x00000003000075a7 */ /* 0x0022a400080011ff */
[----:B--2---:R-:W-:Y:S05]  /*9ca0*/  @!P0 NANOSLEEP.SYNCS 0x989680 ;  /* 0x009896800000895d */ /* 0x004fea0003900000 */
[----:B------:R-:W2:Y:S02]  /*9cb0*/  @!P0 SYNCS.PHASECHK.TRANS64 P0, [R0+URZ], R3 ;  /* 0x00000003000085a7 */ /* 0x000ea400080010ff */
[----:B--2---:R-:W-:Y:S05]  /*9cc0*/  @!P0 BRA `(.L_x_154) ;  /* 0xfffffffc00f08947 */ /* 0x004fea000383ffff */
[----:B------:R-:W-:Y:S05]  /*9cd0*/  BRA `(.L_x_155) ;  /* 0xffffff8800d47947 */ /* 0x000fea000383ffff */
.L_x_49:
[----:B-1----:R1:W2:Y:S02]  /*9ce0*/  SYNCS.PHASECHK.TRANS64.TRYWAIT P0, [R0+URZ+0x100], R5 ;  /* 0x00010005000075a7 */ /* 0x0022a400080011ff */
[----:B--2---:R-:W-:Y:S05]  /*9cf0*/  @!P0 NANOSLEEP.SYNCS 0x989680 ;  /* 0x009896800000895d */ /* 0x004fea0003900000 */
[----:B------:R-:W2:Y:S02]  /*9d00*/  @!P0 SYNCS.PHASECHK.TRANS64 P0, [R0+URZ+0x100], R5 ;  /* 0x00010005000085a7 */ /* 0x000ea400080010ff */
[----:B--2---:R-:W-:Y:S05]  /*9d10*/  @!P0 BRA `(.L_x_49) ;  /* 0xfffffffc00f08947 */ /* 0x004fea000383ffff */
[----:B------:R-:W-:Y:S05]  /*9d20*/  BRA `(.L_x_156) ;  /* 0xffffff8c00347947 */ /* 0x000fea000383ffff */
.L_x_50:
[----:B------:R-:W-:-:S07]  /*9d30*/  MOV R0, UR5 ;  /* 0x0000000500007c02 */ /* 0x000fce0008000f00 */
.L_x_157:
[----:B-1----:R1:W2:Y:S02]  /*9d40*/  SYNCS.PHASECHK.TRANS64.TRYWAIT P0, [R0+URZ+0xb0], R7 ;  /* 0x0000b007000075a7 */ /* 0x0022a400080011ff */
[----:B--2---:R-:W-:Y:S05]  /*9d50*/  @!P0 NANOSLEEP.SYNCS 0x989680 ;  /* 0x009896800000895d */ /* 0x004fea0003900000 */
[----:B------:R-:W2:Y:S02]  /*9d60*/  @!P0 SYNCS.PHASECHK.TRANS64 P0, [R0+URZ+0xb0], R7 ;  /* 0x0000b007000085a7 */ /* 0x000ea400080010ff */
[----:B--2---:R-:W-:Y:S05]  /*9d70*/  @!P0 BRA `(.L_x_157) ;  /* 0xfffffffc00f08947 */ /* 0x004fea000383ffff */
[----:B------:R-:W-:Y:S05]  /*9d80*/  BRA `(.L_x_158) ;  /* 0xffffff8c00447947 */ /* 0x000fea000383ffff */
.L_x_51:
[----:B-1----:R1:W2:Y:S02]  /*9d90*/  SYNCS.PHASECHK.TRANS64.TRYWAIT P1, [R0+URZ+0xa0], R5 ;  /* 0x0000a005000075a7 */ /* 0x0022a400080211ff */
[----:B--2---:R-:W-:Y:S05]  /*9da0*/  @!P1 NANOSLEEP.SYNCS 0x989680 ;  /* 0x009896800000995d */ /* 0x004fea0003900000 */
[----:B------:R-:W2:Y:S02]  /*9db0*/  @!P1 SYNCS.PHASECHK.TRANS64 P1, [R0+URZ+0xa0], R5 ;  /* 0x0000a005000095a7 */ /* 0x000ea400080210ff */
[----:B--2---:R-:W-:Y:S05]  /*9dc0*/  @!P1 BRA `(.L_x_51) ;  /* 0xfffffffc00f09947 */ /* 0x004fea000383ffff */
[----:B------:R-:W-:Y:S05]  /*9dd0*/  BRA `(.L_x_159) ;  /* 0xffffff8c00747947 */ /* 0x000fea000383ffff */
.L_x_54:
[----:B------:R-:W-:-:S07]  /*9de0*/  MOV R0, UR5 ;  /* 0x0000000500007c02 */ /* 0x000fce0008000f00 */
.L_x_160:
[----:B-1----:R1:W2:Y:S02]  /*9df0*/  SYNCS.PHASECHK.TRANS64.TRYWAIT P0, [R0+URZ+0xb0], R3 ;  /* 0x0000b003000075a7 */ /* 0x0022a400080011ff */
[----:B--2---:R-:W-:Y:S05]  /*9e00*/  @!P0 NANOSLEEP.SYNCS 0x989680 ;  /* 0x009896800000895d */ /* 0x004fea0003900000 */
[----:B------:R-:W2:Y:S02]  /*9e10*/  @!P0 SYNCS.PHASECHK.TRANS64 P0, [R0+URZ+0xb0], R3 ;  /* 0x0000b003000085a7 */ /* 0x000ea400080010ff */
[----:B--2---:R-:W-:Y:S05]  /*9e20*/  @!P0 BRA `(.L_x_160) ;  /* 0xfffffffc00f08947 */ /* 0x004fea000383ffff */
[----:B------:R-:W-:Y:S05]  /*9e30*/  BRA `(.L_x_53) ;  /* 0xffffff8c00c87947 */ /* 0x000fea000383ffff */
.L_x_63:
[----:B-1----:R-:W-:-:S04]  /*9e40*/  MOV R4, UR6 ;  /* 0x0000000600047c02 */ /* 0x002fc80008000f00 */
[----:B------:R1:W2:Y:S03]  /*9e50*/  SYNCS.PHASECHK.TRANS64.TRYWAIT P0, [R4+URZ+0x8], R5 ;  /* 0x00000805040075a7 */ /* 0x0002a600080011ff */
[----:B--2---:R-:W-:Y:S05]  /*9e60*/  @!P0 NANOSLEEP.SYNCS 0x989680 ;  /* 0x009896800000895d */ /* 0x004fea0003900000 */
[----:B------:R-:W2:Y:S02]  /*9e70*/  @!P0 SYNCS.PHASECHK.TRANS64 P0, [R4+URZ+0x8], R5 ;  /* 0x00000805040085a7 */ /* 0x000ea400080010ff */
[----:B--2---:R-:W-:Y:S05]  /*9e80*/  @!P0 BRA `(.L_x_63) ;  /* 0xfffffffc00ec8947 */ /* 0x004fea000383ffff */
[----:B------:R-:W-:Y:S05]  /*9e90*/  BRA `(.L_x_62) ;  /* 0xffffff90007c7947 */ /* 0x000fea000383ffff */
.L_x_65:
[----:B------:R-:W-:Y:S01]  /*9ea0*/  BSSY B0, `(.L_x_161) ;  /* 0x0000006000007945 */ /* 0x000fe20003800000 */
[----:B------:R-:W-:-:S07]  /*9eb0*/  MOV R15, 0xffffffff ;  /* 0xffffffff000f7802 */ /* 0x000fce0000000f00 */
[----:B-1---5:R-:W-:Y:S05]  /*9ec0*/  WARPSYNC.COLLECTIVE R15, `(.L_x_162) ;  /* 0x000000000f0c7348 */ /* 0x022fea0003c00000 */
[----:B------:R-:W-:Y:S02]  /*9ed0*/  ELECT P6, UR79, PT ;  /* 0x00000000004f782f */ /* 0x000fe400038c0000 */
[----:B------:R-:W-:Y:S01]  /*9ee0*/  MOV R14, UR79 ;  /* 0x0000004f000e7c02 */ /* 0x000fe20008000f00 */
[----:B-1---5:R-:W-:Y:S10]  /*9ef0*/  ENDCOLLECTIVE ;  /* 0x000000000000791b */ /* 0x022ff40003800000 */
.L_x_162:
[----:B------:R-:W-:Y:S05]  /*9f00*/  BSYNC B0 ;  /* 0x0000000000007941 */ /* 0x000fea0003800000 */
.L_x_161:
[----:B------:R-:W-:Y:S05]  /*9f10*/  BRA `(.L_x_163) ;  /* 0xffffff9000ac7947 */ /* 0x000fea000383ffff */
.L_x_67:
[----:B-1----:R-:W-:-:S04]  /*9f20*/  MOV R2, UR6 ;  /* 0x0000000600027c02 */ /* 0x002fc80008000f00 */
[----:B------:R1:W2:Y:S03]  /*9f30*/  SYNCS.PHASECHK.TRANS64.TRYWAIT P0, [R2+URZ+0x8], R3 ;  /* 0x00000803020075a7 */ /* 0x0002a600080011ff */
[----:B--2---:R-:W-:Y:S05]  /*9f40*/  @!P0 NANOSLEEP.SYNCS 0x989680 ;  /* 0x009896800000895d */ /* 0x004fea0003900000 */
[----:B------:R-:W2:Y:S02]  /*9f50*/  @!P0 SYNCS.PHASECHK.TRANS64 P0, [R2+URZ+0x8], R3 ;  /* 0x00000803020085a7 */ /* 0x000ea400080010ff */
[----:B--2---:R-:W-:Y:S05]  /*9f60*/  @!P0 BRA `(.L_x_67) ;  /* 0xfffffffc00ec8947 */ /* 0x004fea000383ffff */
[----:B------:R-:W-:Y:S05]  /*9f70*/  BRA `(.L_x_66) ;  /* 0xffffff9000b07947 */ /* 0x000fea000383ffff */
.L_x_68:
[----:B-1----:R1:W2:Y:S02]  /*9f80*/  SYNCS.PHASECHK.TRANS64.TRYWAIT P0, [R0+URZ+0xa0], R5 ;  /* 0x0000a005000075a7 */ /* 0x0022a400080011ff */
[----:B--2---:R-:W-:Y:S05]  /*9f90*/  @!P0 NANOSLEEP.SYNCS 0x989680 ;  /* 0x009896800000895d */ /* 0x004fea0003900000 */
[----:B------:R-:W2:Y:S02]  /*9fa0*/  @!P0 SYNCS.PHASECHK.TRANS64 P0, [R0+URZ+0xa0], R5 ;  /* 0x0000a005000085a7 */ /* 0x000ea400080010ff */
[----:B--2---:R-:W-:Y:S05]  /*9fb0*/  @!P0 BRA `(.L_x_68) ;  /* 0xfffffffc00f08947 */ /* 0x004fea000383ffff */
[----:B------:R-:W-:Y:S05]  /*9fc0*/  BRA `(.L_x_164) ;  /* 0xffffff94008c7947 */ /* 0x000fea000383ffff */
.L_x_70:
[----:B------:R-:W-:-:S07]  /*9fd0*/  MOV R0, UR10 ;  /* 0x0000000a00007c02 */ /* 0x000fce0008000f00 */
.L_x_165:
[----:B-1----:R1:W2:Y:S02]  /*9fe0*/  SYNCS.PHASECHK.TRANS64.TRYWAIT P0, [R0+URZ+0xe0], R5 ;  /* 0x0000e005000075a7 */ /* 0x0022a400080011ff */
[----:B--2---:R-:W-:Y:S05]  /*9ff0*/  @!P0 NANOSLEEP.SYNCS 0x989680 ;  /* 0x009896800000895d */ /* 0x004fea0003900000 */
[----:B------:R-:W2:Y:S02]  /*a000*/  @!P0 SYNCS.PHASECHK.TRANS64 P0, [R0+URZ+0xe0], R5 ;  /* 0x0000e005000085a7 */ /* 0x000ea400080010ff */
[----:B--2---:R-:W-:Y:S05]  /*a010*/  @!P0 BRA `(.L_x_165) ;  /* 0xfffffffc00f08947 */ /* 0x004fea000383ffff */
[----:B------:R-:W-:Y:S05]  /*a020*/  BRA `(.L_x_166) ;  /* 0xffffff9400d87947 */ /* 0x000fea000383ffff */
.L_x_73:
[----:B------:R-:W-:Y:S07]  /*a030*/  MOV R0, UR9 ;  /* 0x0000000900007c02 */ /* 0x000fee0008000f00 */
.L_x_167:
[----:B-1----:R1:W2:Y:S02]  /*a040*/  SYNCS.PHASECHK.TRANS64.TRYWAIT P0, [R0+URZ], R5 ;  /* 0x00000005000075a7 */ /* 0x0022a400080011ff */
[----:B--2---:R-:W-:Y:S05]  /*a050*/  @!P0 NANOSLEEP.SYNCS 0x989680 ;  /* 0x009896800000895d */ /* 0x004fea0003900000 */
[----:B------:R-:W2:Y:S02]  /*a060*/  @!P0 SYNCS.PHASECHK.TRANS64 P0, [R0+URZ], R5 ;  /* 0x00000005000085a7 */ /* 0x000ea400080010ff */
[----:B--2---:R-:W-:Y:S05]  /*a070*/  @!P0 BRA `(.L_x_167) ;  /* 0xfffffffc00f08947 */ /* 0x004fea000383ffff */
[----:B------:R-:W-:Y:S05]  /*a080*/  BRA `(.L_x_72) ;  /* 0xffffff9400ec7947 */ /* 0x000fea000383ffff */
.L_x_77:
[----:B-1----:R-:W-:-:S07]  /*a090*/  MOV R0, UR7 ;  /* 0x0000000700007c02 */ /* 0x002fce0008000f00 */
.L_x_168:
[----:B-1----:R1:W2:Y:S02]  /*a0a0*/  SYNCS.PHASECHK.TRANS64.TRYWAIT P0, [R0+URZ], R3 ;  /* 0x00000003000075a7 */ /* 0x0022a400080011ff */
[----:B--2---:R-:W-:Y:S05]  /*a0b0*/  @!P0 NANOSLEEP.SYNCS 0x989680 ;  /* 0x009896800000895d */ /* 0x004fea0003900000 */
[----:B------:R-:W2:Y:S02]  /*a0c0*/  @!P0 SYNCS.PHASECHK.TRANS64 P0, [R0+URZ], R3 ;  /* 0x00000003000085a7 */ /* 0x000ea400080010ff */
[----:B--2---:R-:W-:Y:S05]  /*a0d0*/  @!P0 BRA `(.L_x_168) ;  /* 0xfffffffc00f08947 */ /* 0x004fea000383ffff */
[----:B------:R-:W-:Y:S05]  /*a0e0*/  BRA `(.L_x_169) ;  /* 0xffffff9800b87947 */ /* 0x000fea000383ffff */
.L_x_78:
[----:B------:R-:W-:-:S07]  /*a0f0*/  MOV R0, UR7 ;  /* 0x0000000700007c02 */ /* 0x000fce0008000f00 */
.L_x_170:
[----:B-1----:R1:W2:Y:S02]  /*a100*/  SYNCS.PHASECHK.TRANS64.TRYWAIT P0, [R0+URZ], R3 ;  /* 0x00000003000075a7 */ /* 0x0022a400080011ff */
[----:B--2---:R-:W-:Y:S05]  /*a110*/  @!P0 NANOSLEEP.SYNCS 0x989680 ;  /* 0x009896800000895d */ /* 0x004fea0003900000 */
[----:B------:R-:W2:Y:S02]  /*a120*/  @!P0 SYNCS.PHASECHK.TRANS64 P0, [R0+URZ], R3 ;  /* 0x00000003000085a7 */ /* 0x000ea400080010ff */
[----:B--2---:R-:W-:Y:S05]  /*a130*/  @!P0 BRA `(.L_x_170) ;  /* 0xfffffffc00f08947 */ /* 0x004fea000383ffff */
[----:B------:R-:W-:Y:S05]  /*a140*/  BRA `(.L_x_171) ;  /* 0xffffff9800c47947 */ /* 0x000fea000383ffff */
.L_x_79:
[----:B------:R-:W-:-:S07]  /*a150*/  MOV R0, UR7 ;  /* 0x0000000700007c02 */ /* 0x000fce0008000f00 */
.L_x_172:
[----:B-1----:R1:W2:Y:S02]  /*a160*/  SYNCS.PHASECHK.TRANS64.TRYWAIT P0, [R0+URZ], R3 ;  /* 0x00000003000075a7 */ /* 0x0022a400080011ff */
[----:B--2---:R-:W-:Y:S05]  /*a170*/  @!P0 NANOSLEEP.SYNCS 0x989680 ;  /* 0x009896800000895d */ /* 0x004fea0003900000 */
[----:B------:R-:W2:Y:S02]  /*a180*/  @!P0 SYNCS.PHASECHK.TRANS64 P0, [R0+URZ], R3 ;  /* 0x00000003000085a7 */ /* 0x000ea400080010ff */
[----:B--2---:R-:W-:Y:S05]  /*a190*/  @!P0 BRA `(.L_x_172) ;  /* 0xfffffffc00f08947 */ /* 0x004fea000383ffff */
[----:B------:R-:W-:Y:S05]  /*a1a0*/  BRA `(.L_x_173) ;  /* 0xffffff9800d07947 */ /* 0x000fea000383ffff */
.L_x_82:
[----:B------:R-:W-:-:S07]  /*a1b0*/  MOV R0, UR8 ;  /* 0x0000000800007c02 */ /* 0x000fce0008000f00 */
.L_x_174:
[----:B-1----:R1:W2:Y:S02]  /*a1c0*/  SYNCS.PHASECHK.TRANS64.TRYWAIT P1, [R0+URZ+0x120], R3 ;  /* 0x00012003000075a7 */ /* 0x0022a400080211ff */
[----:B--2---:R-:W-:Y:S05]  /*a1d0*/  @!P1 NANOSLEEP.SYNCS 0x989680 ;  /* 0x009896800000995d */ /* 0x004fea0003900000 */
[----:B------:R-:W2:Y:S02]  /*a1e0*/  @!P1 SYNCS.PHASECHK.TRANS64 P1, [R0+URZ+0x120], R3 ;  /* 0x00012003000095a7 */ /* 0x000ea400080210ff */
[----:B--2---:R-:W-:Y:S05]  /*a1f0*/  @!P1 BRA `(.L_x_174) ;  /* 0xfffffffc00f09947 */ /* 0x004fea000383ffff */
[----:B------:R-:W-:Y:S05]  /*a200*/  BRA `(.L_x_175) ;  /* 0xffffff9c001c7947 */ /* 0x000fea000383ffff */
.L_x_87:
[----:B--2---:R2:W4:Y:S02]  /*a210*/  SYNCS.PHASECHK.TRANS64.TRYWAIT P0, [R0+URZ+0xa0], R3 ;  /* 0x0000a003000075a7 */ /* 0x00452400080011ff */
[----:B----4-:R-:W-:Y:S05]  /*a220*/  @!P0 NANOSLEEP.SYNCS 0x989680 ;  /* 0x009896800000895d */ /* 0x010fea0003900000 */
[----:B------:R-:W4:Y:S02]  /*a230*/  @!P0 SYNCS.PHASECHK.TRANS64 P0, [R0+URZ+0xa0], R3 ;  /* 0x0000a003000085a7 */ /* 0x000f2400080010ff */
[----:B----4-:R-:W-:Y:S05]  /*a240*/  @!P0 BRA `(.L_x_87) ;  /* 0xfffffffc00f08947 */ /* 0x010fea000383ffff */
[----:B------:R-:W-:Y:S05]  /*a250*/  BRA `(.L_x_176) ;  /* 0xffffffa000307947 */ /* 0x000fea000383ffff */
.L_x_90:
[----:B------:R-:W-:Y:S07]  /*a260*/  MOV R0, UR7 ;  /* 0x0000000700007c02 */ /* 0x000fee0008000f00 */
.L_x_177:
[----:B--2---:R2:W4:Y:S02]  /*a270*/  SYNCS.PHASECHK.TRANS64.TRYWAIT P0, [R0+URZ+0x98], R3 ;  /* 0x00009803000075a7 */ /* 0x00452400080011ff */
[----:B----4-:R-:W-:Y:S05]  /*a280*/  @!P0 NANOSLEEP.SYNCS 0x989680 ;  /* 0x009896800000895d */ /* 0x010fea0003900000 */
[----:B------:R-:W4:Y:S02]  /*a290*/  @!P0 SYNCS.PHASECHK.TRANS64 P0, [R0+URZ+0x98], R3 ;  /* 0x00009803000085a7 */ /* 0x000f2400080010ff */
[----:B----4-:R-:W-:Y:S05]  /*a2a0*/  @!P0 BRA `(.L_x_177) ;  /* 0xfffffffc00f08947 */ /* 0x010fea000383ffff */
[----:B------:R-:W-:Y:S05]  /*a2b0*/  BRA `(.L_x_89) ;  /* 0xffffffa400107947 */ /* 0x000fea000383ffff */
.L_x_93:
[----:B------:R-:W-:Y:S07]  /*a2c0*/  MOV R3, UR7 ;  /* 0x0000000700037c02 */ /* 0x000fee0008000f00 */
.L_x_178:
[----:B-1----:R1:W2:Y:S02]  /*a2d0*/  SYNCS.PHASECHK.TRANS64.TRYWAIT P0, [R3+URZ+0x70], R12 ;  /* 0x0000700c030075a7 */ /* 0x0022a400080011ff */
[----:B--2---:R-:W-:Y:S05]  /*a2e0*/  @!P0 NANOSLEEP.SYNCS 0x989680 ;  /* 0x009896800000895d */ /* 0x004fea0003900000 */
[----:B------:R-:W2:Y:S02]  /*a2f0*/  @!P0 SYNCS.PHASECHK.TRANS64 P0, [R3+URZ+0x70], R12 ;  /* 0x0000700c030085a7 */ /* 0x000ea400080010ff */
[----:B--2---:R-:W-:Y:S05]  /*a300*/  @!P0 BRA `(.L_x_178) ;  /* 0xfffffffc00f08947 */ /* 0x004fea000383ffff */
[----:B------:R-:W-:Y:S05]  /*a310*/  BRA `(.L_x_179) ;  /* 0xffffffa400887947 */ /* 0x000fea000383ffff */
.L_x_94:
[----:B-1----:R-:W-:Y:S07]  /*a320*/  MOV R3, UR7 ;  /* 0x0000000700037c02 */ /* 0x002fee0008000f00 */
.L_x_180:
[----:B-1----:R1:W2:Y:S02]  /*a330*/  SYNCS.PHASECHK.TRANS64.TRYWAIT P0, [R3+URZ+0x78], R12 ;  /* 0x0000780c030075a7 */ /* 0x0022a400080011ff */
[----:B--2---:R-:W-:Y:S05]  /*a340*/  @!P0 NANOSLEEP.SYNCS 0x989680 ;  /* 0x009896800000895d */ /* 0x004fea0003900000 */
[----:B------:R-:W2:Y:S02]  /*a350*/  @!P0 SYNCS.PHASECHK.TRANS64 P0, [R3+URZ+0x78], R12 ;  /* 0x0000780c030085a7 */ /* 0x000ea400080010ff */
[----:B--2---:R-:W-:Y:S05]  /*a360*/  @!P0 BRA `(.L_x_180) ;  /* 0xfffffffc00f08947 */ /* 0x004fea000383ffff */
[----:B------:R-:W-:Y:S05]  /*a370*/  BRA `(.L_x_181) ;  /* 0xffffffa400e47947 */ /* 0x000fea000383ffff */
.L_x_95:
[----:B-1----:R-:W-:Y:S07]  /*a380*/  MOV R3, UR7 ;  /* 0x0000000700037c02 */ /* 0x002fee0008000f00 */
.L_x_182:
[----:B-1----:R1:W2:Y:S02]  /*a390*/  SYNCS.PHASECHK.TRANS64.TRYWAIT P0, [R3+URZ+0x80], R12 ;  /* 0x0000800c030075a7 */ /* 0x0022a400080011ff */
[----:B--2---:R-:W-:Y:S05]  /*a3a0*/  @!P0 NANOSLEEP.SYNCS 0x989680 ;  /* 0x009896800000895d */ /* 0x004fea0003900000 */
[----:B------:R-:W2:Y:S02]  /*a3b0*/  @!P0 SYNCS.PHASECHK.TRANS64 P0, [R3+URZ+0x80], R12 ;  /* 0x0000800c030085a7 */ /* 0x000ea400080010ff */
[----:B--2---:R-:W-:Y:S05]  /*a3c0*/  @!P0 BRA `(.L_x_182) ;  /* 0xfffffffc00f08947 */ /* 0x004fea000383ffff */
[----:B------:R-:W-:Y:S05]  /*a3d0*/  BRA `(.L_x_183) ;  /* 0xffffffa800407947 */ /* 0x000fea000383ffff */
.L_x_96:
[----:B------:R-:W-:Y:S07]  /*a3e0*/  MOV R3, UR7 ;  /* 0x0000000700037c02 */ /* 0x000fee0008000f00 */
.L_x_184:
[----:B-1----:R1:W2:Y:S02]  /*a3f0*/  SYNCS.PHASECHK.TRANS64.TRYWAIT P0, [R3+URZ+0x88], R12 ;  /* 0x0000880c030075a7 */ /* 0x0022a400080011ff */
[----:B--2---:R-:W-:Y:S05]  /*a400*/  @!P0 NANOSLEEP.SYNCS 0x989680 ;  /* 0x009896800000895d */ /* 0x004fea0003900000 */
[----:B------:R-:W2:Y:S02]  /*a410*/  @!P0 SYNCS.PHASECHK.TRANS64 P0, [R3+URZ+0x88], R12 ;  /* 0x0000880c030085a7 */ /* 0x000ea400080010ff */
[----:B--2---:R-:W-:Y:S05]  /*a420*/  @!P0 BRA `(.L_x_184) ;  /* 0xfffffffc00f08947 */ /* 0x004fea000383ffff */
[----:B------:R-:W-:Y:S05]  /*a430*/  BRA `(.L_x_185) ;  /* 0xffffffa800e07947 */ /* 0x000fea000383ffff */
.L_x_98:
[----:B------:R-:W-:-:S07]  /*a440*/  MOV R0, UR7 ;  /* 0x0000000700007c02 */ /* 0x000fce0008000f00 */
.L_x_186:
[----:B-1----:R1:W4:Y:S02]  /*a450*/  SYNCS.PHASECHK.TRANS64.TRYWAIT P0, [R0+URZ+0x70], R3 ;  /* 0x00007003000075a7 */ /* 0x00232400080011ff */
[----:B----4-:R-:W-:Y:S05]  /*a460*/  @!P0 NANOSLEEP.SYNCS 0x989680 ;  /* 0x009896800000895d */ /* 0x010fea0003900000 */
[----:B------:R-:W4:Y:S02]  /*a470*/  @!P0 SYNCS.PHASECHK.TRANS64 P0, [R0+URZ+0x70], R3 ;  /* 0x00007003000085a7 */ /* 0x000f2400080010ff */
[----:B----4-:R-:W-:Y:S05]  /*a480*/  @!P0 BRA `(.L_x_186) ;  /* 0xfffffffc00f08947 */ /* 0x010fea000383ffff */
[----:B------:R-:W-:Y:S05]  /*a490*/  BRA `(.L_x_187) ;  /* 0xffffffac00687947 */ /* 0x000fea000383ffff */
.L_x_99:
[----:B-1----:R-:W-:-:S07]  /*a4a0*/  MOV R0, UR7 ;  /* 0x0000000700007c02 */ /* 0x002fce0008000f00 */
.L_x_188:
[----:B-1----:R1:W4:Y:S02]  /*a4b0*/  SYNCS.PHASECHK.TRANS64.TRYWAIT P0, [R0+URZ+0x78], R3 ;  /* 0x00007803000075a7 */ /* 0x00232400080011ff */
[----:B----4-:R-:W-:Y:S05]  /*a4c0*/  @!P0 NANOSLEEP.SYNCS 0x989680 ;  /* 0x009896800000895d */ /* 0x010fea0003900000 */
[----:B------:R-:W4:Y:S02]  /*a4d0*/  @!P0 SYNCS.PHASECHK.TRANS64 P0, [R0+URZ+0x78], R3 ;  /* 0x00007803000085a7 */ /* 0x000f2400080010ff */
[----:B----4-:R-:W-:Y:S05]  /*a4e0*/  @!P0 BRA `(.L_x_188) ;  /* 0xfffffffc00f08947 */ /* 0x010fea000383ffff */
[----:B------:R-:W-:Y:S05]  /*a4f0*/  BRA `(.L_x_189) ;  /* 0xffffffac00587947 */ /* 0x000fea000383ffff */
.L_x_100:
[----:B-1----:R-:W-:-:S07]  /*a500*/  MOV R0, UR7 ;  /* 0x0000000700007c02 */ /* 0x002fce0008000f00 */
.L_x_190:
[----:B-1----:R1:W4:Y:S02]  /*a510*/  SYNCS.PHASECHK.TRANS64.TRYWAIT P0, [R0+URZ+0x80], R3 ;  /* 0x00008003000075a7 */ /* 0x00232400080011ff */
[----:B----4-:R-:W-:Y:S05]  /*a520*/  @!P0 NANOSLEEP.SYNCS 0x989680 ;  /* 0x009896800000895d */ /* 0x010fea0003900000 */
[----:B------:R-:W4:Y:S02]  /*a530*/  @!P0 SYNCS.PHASECHK.TRANS64 P0, [R0+URZ+0x80], R3 ;  /* 0x00008003000085a7 */ /* 0x000f2400080010ff */
[----:B----4-:R-:W-:Y:S05]  /*a540*/  @!P0 BRA `(.L_x_190) ;  /* 0xfffffffc00f08947 */ /* 0x010fea000383ffff */
[----:B------:R-:W-:Y:S05]  /*a550*/  BRA `(.L_x_191) ;  /* 0xffffffac00487947 */ /* 0x000fea000383ffff */
.L_x_102:
[----:B--2---:R2:W3:Y:S02]  /*a560*/  SYNCS.PHASECHK.TRANS64.TRYWAIT P0, [R0+URZ+0xa0], R3 ;  /* 0x0000a003000075a7 */ /* 0x0044e400080011ff */
[----:B---3--:R-:W-:Y:S05]  /*a570*/  @!P0 NANOSLEEP.SYNCS 0x989680 ;  /* 0x009896800000895d */ /* 0x008fea0003900000 */
[----:B------:R-:W3:Y:S02]  /*a580*/  @!P0 SYNCS.PHASECHK.TRANS64 P0, [R0+URZ+0xa0], R3 ;  /* 0x0000a003000085a7 */ /* 0x000ee400080010ff */
[----:B---3--:R-:W-:Y:S05]  /*a590*/  @!P0 BRA `(.L_x_102) ;  /* 0xfffffffc00f08947 */ /* 0x008fea000383ffff */
[----:B------:R-:W-:Y:S05]  /*a5a0*/  BRA `(.L_x_192) ;  /* 0xffffffb000147947 */ /* 0x000fea000383ffff */
.L_x_113:
[----:B-1----:R1:W3:Y:S02]  /*a5b0*/  SYNCS.PHASECHK.TRANS64.TRYWAIT P1, [R3+URZ+0x50], R0 ;  /* 0x00005000030075a7 */ /* 0x0022e400080211ff */
[----:B---3--:R-:W-:Y:S05]  /*a5c0*/  @!P1 NANOSLEEP.SYNCS 0x989680 ;  /* 0x009896800000995d */ /* 0x008fea0003900000 */
[----:B------:R-:W3:Y:S02]  /*a5d0*/  @!P1 SYNCS.PHASECHK.TRANS64 P1, [R3+URZ+0x50], R0 ;  /* 0x00005000030095a7 */ /* 0x000ee400080210ff */
[----:B---3--:R-:W-:Y:S05]  /*a5e0*/  @!P1 BRA `(.L_x_113) ;  /* 0xfffffffc00f09947 */ /* 0x008fea000383ffff */
[----:B------:R-:W-:Y:S05]  /*a5f0*/  BRA `(.L_x_112) ;  /* 0xffffffbc00247947 */ /* 0x000fea000383ffff */
.L_x_115:
[----:B---3--:R3:W4:Y:S02]  /*a600*/  SYNCS.PHASECHK.TRANS64.TRYWAIT P0, [R106+URZ+0xc0], R5 ;  /* 0x0000c0056a0075a7 */ /* 0x00872400080011ff */
[----:B----4-:R-:W-:Y:S05]  /*a610*/  @!P0 NANOSLEEP.SYNCS 0x989680 ;  /* 0x009896800000895d */ /* 0x010fea0003900000 */
[----:B------:R-:W4:Y:S02]  /*a620*/  @!P0 SYNCS.PHASECHK.TRANS64 P0, [R106+URZ+0xc0], R5 ;  /* 0x0000c0056a0085a7 */ /* 0x000f2400080010ff */
[----:B----4-:R-:W-:Y:S05]  /*a630*/  @!P0 BRA `(.L_x_115) ;  /* 0xfffffffc00f08947 */ /* 0x010fea000383ffff */
[----:B------:R-:W-:Y:S05]  /*a640*/  BRA `(.L_x_114) ;  /* 0xffffffbc00787947 */ /* 0x000fea000383ffff */
.L_x_123:
[----:B--2---:R2:W3:Y:S02]  /*a650*/  SYNCS.PHASECHK.TRANS64.TRYWAIT P0, [R55+URZ+0x50], R0 ;  /* 0x00005000370075a7 */ /* 0x0044e400080011ff */
[----:B---3--:R-:W-:Y:S05]  /*a660*/  @!P0 NANOSLEEP.SYNCS 0x989680 ;  /* 0x009896800000895d */ /* 0x008fea0003900000 */
[----:B------:R-:W3:Y:S02]  /*a670*/  @!P0 SYNCS.PHASECHK.TRANS64 P0, [R55+URZ+0x50], R0 ;  /* 0x00005000370085a7 */ /* 0x000ee400080010ff */
[----:B---3--:R-:W-:Y:S05]  /*a680*/  @!P0 BRA `(.L_x_123) ;  /* 0xfffffffc00f08947 */ /* 0x008fea000383ffff */
[----:B------:R-:W-:Y:S05]  /*a690*/  BRA `(.L_x_122) ;  /* 0xffffffc800887947 */ /* 0x000fea000383ffff */
.L_x_131:
[----:B--2---:R2:W3:Y:S02]  /*a6a0*/  SYNCS.PHASECHK.TRANS64.TRYWAIT P0, [R73+URZ+0x50], R2 ;  /* 0x00005002490075a7 */ /* 0x0044e400080011ff */
[----:B---3--:R-:W-:Y:S05]  /*a6b0*/  @!P0 NANOSLEEP.SYNCS 0x989680 ;  /* 0x009896800000895d */ /* 0x008fea0003900000 */
[----:B------:R-:W3:Y:S02]  /*a6c0*/  @!P0 SYNCS.PHASECHK.TRANS64 P0, [R73+URZ+0x50], R2 ;  /* 0x00005002490085a7 */ /* 0x000ee400080010ff */
[----:B---3--:R-:W-:Y:S05]  /*a6d0*/  @!P0 BRA `(.L_x_131) ;  /* 0xfffffffc00f08947 */ /* 0x008fea000383ffff */
[----:B------:R-:W-:Y:S05]  /*a6e0*/  BRA `(.L_x_130) ;  /* 0xffffffd400d47947 */ /* 0x000fea000383ffff */
.L_x_139:
[----:B--2---:R2:W3:Y:S02]  /*a6f0*/  SYNCS.PHASECHK.TRANS64.TRYWAIT P0, [R76+URZ+0x50], R3 ;  /* 0x000050034c0075a7 */ /* 0x0044e400080011ff */
[----:B---3--:R-:W-:Y:S05]  /*a700*/  @!P0 NANOSLEEP.SYNCS 0x989680 ;  /* 0x009896800000895d */ /* 0x008fea0003900000 */
[----:B------:R-:W3:Y:S02]  /*a710*/  @!P0 SYNCS.PHASECHK.TRANS64 P0, [R76+URZ+0x50], R3 ;  /* 0x000050034c0085a7 */ /* 0x000ee400080010ff */
[----:B---3--:R-:W-:Y:S05]  /*a720*/  @!P0 BRA `(.L_x_139) ;  /* 0xfffffffc00f08947 */ /* 0x008fea000383ffff */
[----:B------:R-:W-:Y:S05]  /*a730*/  BRA `(.L_x_138) ;  /* 0xffffffe400287947 */ /* 0x000fea000383ffff */
        .weak           $__internal_0_$__cuda_sm10x_tcgen05_guardrail_trap_col_being_dealloced_not_returned_by_alloc
        .type           $__internal_0_$__cuda_sm10x_tcgen05_guardrail_trap_col_being_dealloced_not_returned_by_alloc,@function
        .size           $__internal_0_$__cuda_sm10x_tcgen05_guardrail_trap_col_being_dealloced_not_returned_by_alloc,($__internal_1_$__cuda_sm10x_tcgen05_guardrail_trap_phase_invalid_during_alloc - $__internal_0_$__cuda_sm10x_tcgen05_guardrail_trap_col_being_dealloced_not_returned_by_alloc)
$__internal_0_$__cuda_sm10x_tcgen05_guardrail_trap_col_being_dealloced_not_returned_by_alloc:
[----:B------:R-:W-:Y:S05]  /*a740*/  BPT.TRAP 0x1 ;  /* 0x000000040000795c */ /* 0x000fea0000300000 */
[----:B------:R-:W-:-:S04]  /*a750*/  HFMA2 R3, -RZ, RZ, 0, 0 ;  /* 0x00000000ff037431 */ /* 0x000fc800000001ff */
[----:B------:R-:W-:Y:S05]  /*a760*/  RET.REL.NODEC R2 `(_ZN7cutlass13device_kernelINS_4gemm6kernel13GemmUniversalIN4cute5tupleIJiiiiEEENS1_10collective13CollectiveMmaINS1_35MainloopSm100TmaUmmaWarpSpecializedILi5ELi2ELi4ENS5_IJNS4_1CILi2EEENSA_ILi1EEESC_EEEEENS5_IJNSA_ILi128EEENSA_ILi256EEENSA_ILi64EEEEEEaNS5_IJlSC_lEEEaSJ_NS4_8TiledMMAINS4_8MMA_AtomIJNS4_21SM100_MMA_S8_2x1SM_SSIaaiLi128ELi256ELNS4_4UMMA5MajorE0ELSO_0ELNSN_8SaturateE0EEEEEENS4_6LayoutINS5_IJSC_SC_SC_EEENS5_IJNSA_ILi0EEESU_SU_EEEEENS5_IJNS4_10UnderscoreESX_SX_EEEEENS4_18SM100_TMA_2SM_LOADENS4_14ComposedLayoutINS4_7SwizzleILi2ELi4ELi3EEENS4_18smem_ptr_flag_bitsILi8EEENSS_INS5_IJNSA_ILi8EEESH_EEENS5_IJSH_SC_EEEEEEEvNS4_8identityES10_S1A_vS1B_EENS_8epilogue10collective18CollectiveEpilogueINS1D_23Sm100TmaWarpSpecializedILi4ELi2ELi32ELb0ELb0EEEJNS5_IJSH_SG_SH_EEENS5_IJNSS_ISH_SC_EENSS_INS5_IJNSA_ILi32EEESB_EEENS5_IJSC_SF_EEEEEEEEaSJ_aSJ_NS1D_6fusion15FusionCallbacksIS1H_NS1P_17LinearCombinationIaiaiLNS_15FloatRoundStyleE2EEES1I_S1O_JEEENS4_5SM1004TMEM4LOAD26SM100_TMEM_LOAD_32dp32b32xENS4_13SM90_TMA_LOADENS11_INS12_ILi1ELi4ELi3EEES15_NSS_INS5_IJS16_S1K_EEENS5_IJS1K_SC_EEEEEEENS4_39AutoVectorizingCopyWithAssumedAlignmentILi128EEENS4_14SM90_TMA_STOREES24_S26_S26_EEEvvEEEEvNT_6ParamsE) ;  /* 0xffffff5802247950 */ /* 0x000fea0003c3ffff */
        .weak           $__internal_1_$__cuda_sm10x_tcgen05_guardrail_trap_phase_invalid_during_alloc
        .type           $__internal_1_$__cuda_sm10x_tcgen05_guardrail_trap_phase_invalid_during_alloc,@function
        .size           $__internal_1_$__cuda_sm10x_tcgen05_guardrail_trap_phase_invalid_during_alloc,($__internal_2_$__cuda_sm10x_tcgen05_guardrail_trap_unallocated_columns_being_dealloced - $__internal_1_$__cuda_sm10x_tcgen05_guardrail_trap_phase_invalid_during_alloc)
$__internal_1_$__cuda_sm10x_tcgen05_guardrail_trap_phase_invalid_during_alloc:
[----:B------:R-:W-:Y:S05]  /*a770*/  BPT.TRAP 0x1 ;  /* 0x000000040000795c */ /* 0x000fea0000300000 */
[----:B------:R-:W-:-:S04]  /*a780*/  MOV R3, 0x0 ;  /* 0x0000000000037802 */ /* 0x000fc80000000f00 */
[----:B------:R-:W-:Y:S05]  /*a790*/  RET.REL.NODEC R2 `(_ZN7cutlass13device_kernelINS_4gemm6kernel13GemmUniversalIN4cute5tupleIJiiiiEEENS1_10collective13CollectiveMmaINS1_35MainloopSm100TmaUmmaWarpSpecializedILi5ELi2ELi4ENS5_IJNS4_1CILi2EEENSA_ILi1EEESC_EEEEENS5_IJNSA_ILi128EEENSA_ILi256EEENSA_ILi64EEEEEEaNS5_IJlSC_lEEEaSJ_NS4_8TiledMMAINS4_8MMA_AtomIJNS4_21SM100_MMA_S8_2x1SM_SSIaaiLi128ELi256ELNS4_4UMMA5MajorE0ELSO_0ELNSN_8SaturateE0EEEEEENS4_6LayoutINS5_IJSC_SC_SC_EEENS5_IJNSA_ILi0EEESU_SU_EEEEENS5_IJNS4_10UnderscoreESX_SX_EEEEENS4_18SM100_TMA_2SM_LOADENS4_14ComposedLayoutINS4_7SwizzleILi2ELi4ELi3EEENS4_18smem_ptr_flag_bitsILi8EEENSS_INS5_IJNSA_ILi8EEESH_EEENS5_IJSH_SC_EEEEEEEvNS4_8identityES10_S1A_vS1B_EENS_8epilogue10collective18CollectiveEpilogueINS1D_23Sm100TmaWarpSpecializedILi4ELi2ELi32ELb0ELb0EEEJNS5_IJSH_SG_SH_EEENS5_IJNSS_ISH_SC_EENSS_INS5_IJNSA_ILi32EEESB_EEENS5_IJSC_SF_EEEEEEEEaSJ_aSJ_NS1D_6fusion15FusionCallbacksIS1H_NS1P_17LinearCombinationIaiaiLNS_15FloatRoundStyleE2EEES1I_S1O_JEEENS4_5SM1004TMEM4LOAD26SM100_TMEM_LOAD_32dp32b32xENS4_13SM90_TMA_LOADENS11_INS12_ILi1ELi4ELi3EEES15_NSS_INS5_IJS16_S1K_EEENS5_IJS1K_SC_EEEEEEENS4_39AutoVectorizingCopyWithAssumedAlignmentILi128EEENS4_14SM90_TMA_STOREES24_S26_S26_EEEvvEEEEvNT_6ParamsE) ;  /* 0xffffff5802187950 */ /* 0x000fea0003c3ffff */
        .weak           $__internal_2_$__cuda_sm10x_tcgen05_guardrail_trap_unallocated_columns_being_dealloced
        .type           $__internal_2_$__cuda_sm10x_tcgen05_guardrail_trap_unallocated_columns_being_dealloced,@function
        .size           $__internal_2_$__cuda_sm10x_tcgen05_guardrail_trap_unallocated_columns_being_dealloced,(.L_x_194 - $__internal_2_$__cuda_sm10x_tcgen05_guardrail_trap_unallocated_columns_being_dealloced)
$__internal_2_$__cuda_sm10x_tcgen05_guardrail_trap_unallocated_columns_being_dealloced:
[----:B------:R-:W-:Y:S05]  /*a7a0*/  BPT.TRAP 0x1 ;  /* 0x000000040000795c */ /* 0x000fea0000300000 */
[----:B------:R-:W-:-:S04]  /*a7b0*/  HFMA2 R3, -RZ, RZ, 0, 0 ;  /* 0x00000000ff037431 */ /* 0x000fc800000001ff */
[----:B------:R-:W-:Y:S05]  /*a7c0*/  RET.REL.NODEC R2 `(_ZN7cutlass13device_kernelINS_4gemm6kernel13GemmUniversalIN4cute5tupleIJiiiiEEENS1_10collective13CollectiveMmaINS1_35MainloopSm100TmaUmmaWarpSpecializedILi5ELi2ELi4ENS5_IJNS4_1CILi2EEENSA_ILi1EEESC_EEEEENS5_IJNSA_ILi128EEENSA_ILi256EEENSA_ILi64EEEEEEaNS5_IJlSC_lEEEaSJ_NS4_8TiledMMAINS4_8MMA_AtomIJNS4_21SM100_MMA_S8_2x1SM_SSIaaiLi128ELi256ELNS4_4UMMA5MajorE0ELSO_0ELNSN_8SaturateE0EEEEEENS4_6LayoutINS5_IJSC_SC_SC_EEENS5_IJNSA_ILi0EEESU_SU_EEEEENS5_IJNS4_10UnderscoreESX_SX_EEEEENS4_18SM100_TMA_2SM_LOADENS4_14ComposedLayoutINS4_7SwizzleILi2ELi4ELi3EEENS4_18smem_ptr_flag_bitsILi8EEENSS_INS5_IJNSA_ILi8EEESH_EEENS5_IJSH_SC_EEEEEEEvNS4_8identityES10_S1A_vS1B_EENS_8epilogue10collective18CollectiveEpilogueINS1D_23Sm100TmaWarpSpecializedILi4ELi2ELi32ELb0ELb0EEEJNS5_IJSH_SG_SH_EEENS5_IJNSS_ISH_SC_EENSS_INS5_IJNSA_ILi32EEESB_EEENS5_IJSC_SF_EEEEEEEEaSJ_aSJ_NS1D_6fusion15FusionCallbacksIS1H_NS1P_17LinearCombinationIaiaiLNS_15FloatRoundStyleE2EEES1I_S1O_JEEENS4_5SM1004TMEM4LOAD26SM100_TMEM_LOAD_32dp32b32xENS4_13SM90_TMA_LOADENS11_INS12_ILi1ELi4ELi3EEES15_NSS_INS5_IJS16_S1K_EEENS5_IJS1K_SC_EEEEEEENS4_39AutoVectorizingCopyWithAssumedAlignmentILi128EEENS4_14SM90_TMA_STOREES24_S26_S26_EEEvvEEEEvNT_6ParamsE) ;  /* 0xffffff58020c7950 */ /* 0x000fea0003c3ffff */
.L_x_193:
[----:B------:R-:W-:-:S00]  /*a7d0*/  BRA `(.L_x_193) ;  /* 0xfffffffc00fc7947 */ /* 0x000fc0000383ffff */
[----:B------:R-:W-:-:S00]  /*a7e0*/  NOP ;  /* 0x0000000000007918 */ /* 0x000fc00000000000 */
        /* <DEDUP_REMOVED lines=9> */
.L_x_194:


//--------------------- .nv.global.init           --------------------------
	.section	.nv.global.init,"aw",@progbits
.nv.global.init:
	.type		$str$27,@object
	.size		$str$27,($str$28 - $str$27)
$str$27:
        /*0000*/ 	.byte	0x28, 0x61, 0x64, 0x64, 0x72, 0x65, 0x73, 0x73, 0x20, 0x26, 0x20, 0x6d, 0x61, 0x73, 0x6b, 0x29
        /*0010*/ 	.byte	0x20, 0x3d, 0x3d, 0x20, 0x30, 0x00
	.type		$str$28,@object
	.size		$str$28,($str$26 - $str$28)
$str$28:
        /*0016*/ 	.byte	0x2f, 0x74, 0x6d, 0x70, 0x2f, 0x63, 0x75, 0x74, 0x6c, 0x61, 0x73, 0x73, 0x5f, 0x73, 0x77, 0x65
        /*0026*/ 	.byte	0x65, 0x70, 0x5f, 0x73, 0x72, 0x63, 0x2f, 0x69, 0x6e, 0x63, 0x6c, 0x75, 0x64, 0x65, 0x2f, 0x63
        /*0036*/ 	.byte	0x75, 0x74, 0x65, 0x2f, 0x70, 0x6f, 0x69, 0x6e, 0x74, 0x65, 0x72, 0x5f, 0x66, 0x6c, 0x61, 0x67
        /*0046*/ 	.byte	0x67, 0x65, 0x64, 0x2e, 0x68, 0x70, 0x70, 0x00
	.type		$str$26,@object
	.size		$str$26,($str$25 - $str$26)
$str$26:
        /*004e*/ 	.byte	0x2f, 0x74, 0x6d, 0x70, 0x2f, 0x63, 0x75, 0x74, 0x6c, 0x61, 0x73, 0x73, 0x5f, 0x73, 0x77, 0x65
        /*005e*/ 	.byte	0x65, 0x70, 0x5f, 0x73, 0x72, 0x63, 0x2f, 0x69, 0x6e, 0x63, 0x6c, 0x75, 0x64, 0x65, 0x2f, 0x63
        /*006e*/ 	.byte	0x75, 0x74, 0x65, 0x2f, 0x61, 0x74, 0x6f, 0x6d, 0x2f, 0x63, 0x6f, 0x70, 0x79, 0x5f, 0x74, 0x72
        /*007e*/ 	.byte	0x61, 0x69, 0x74, 0x73, 0x5f, 0x73, 0x6d, 0x31, 0x30, 0x30, 0x2e, 0x68, 0x70, 0x70, 0x00
	.type		$str$25,@object
	.size		$str$25,(__unnamed_1 - $str$25)
$str$25:
        /*008d*/ 	.byte	0x28, 0x28, 0x75, 0x69, 0x6e, 0x74, 0x33, 0x32, 0x5f, 0x74, 0x28, 0x74, 0x68, 0x72, 0x65, 0x61
        /*009d*/ 	.byte	0x64, 0x49, 0x64, 0x78, 0x2e, 0x78, 0x29, 0x20, 0x2f, 0x20, 0x33, 0x32, 0x29, 0x20, 0x25, 0x20
        /*00ad*/ 	.byte	0x34, 0x29, 0x20, 0x3d, 0x3d, 0x20, 0x28, 0x28, 0x28, 0x74, 0x6d, 0x65, 0x6d, 0x5f, 0x61, 0x64
        /*00bd*/ 	.byte	0x64, 0x72, 0x20, 0x3e, 0x3e, 0x20, 0x31, 0x36, 0x29, 0x20, 0x2f, 0x20, 0x33, 0x32, 0x29, 0x20
        /*00cd*/ 	.byte	0x25, 0x20, 0x34, 0x29, 0x00
	.type		__unnamed_1,@object
	.size		__unnamed_1,(__unnamed_2 - __unnamed_1)
__unnamed_1:
        /*00d2*/ 	.byte	0x61, 0x75, 0x74, 0x6f, 0x20, 0x63, 0x75, 0x74, 0x65, 0x3a, 0x3a, 0x61, 0x73, 0x5f, 0x70, 0x6f
        /* <DEDUP_REMOVED lines=24> */
        /*0262*/ 	.byte	0x3e, 0x3e, 0x5d, 0x00
	.type		__unnamed_2,@object
	.size		__unnamed_2,(__unnamed_3 - __unnamed_2)
__unnamed_2:
        /* <DEDUP_REMOVED lines=26> */
	.type		__unnamed_3,@object
	.size		__unnamed_3,(.L_3 - __unnamed_3)
__unnamed_3:
        /* <DEDUP_REMOVED lines=41> */
.L_3:


//--------------------- .nv.shared._ZN7cutlass13device_kernelINS_4gemm6kernel13GemmUniversalIN4cute5tupleIJiiiiEEENS1_10collective13CollectiveMmaINS1_35MainloopSm100TmaUmmaWarpSpecializedILi5ELi2ELi4ENS5_IJNS4_1CILi2EEENSA_ILi1EEESC_EEEEENS5_IJNSA_ILi128EEENSA_ILi256EEENSA_ILi64EEEEEEaNS5_IJlSC_lEEEaSJ_NS4_8TiledMMAINS4_8MMA_AtomIJNS4_21SM100_MMA_S8_2x1SM_SSIaaiLi128ELi256ELNS4_4UMMA5MajorE0ELSO_0ELNSN_8SaturateE0EEEEEENS4_6LayoutINS5_IJSC_SC_SC_EEENS5_IJNSA_ILi0EEESU_SU_EEEEENS5_IJNS4_10UnderscoreESX_SX_EEEEENS4_18SM100_TMA_2SM_LOADENS4_14ComposedLayoutINS4_7SwizzleILi2ELi4ELi3EEENS4_18smem_ptr_flag_bitsILi8EEENSS_INS5_IJNSA_ILi8EEESH_EEENS5_IJSH_SC_EEEEEEEvNS4_8identityES10_S1A_vS1B_EENS_8epilogue10collective18CollectiveEpilogueINS1D_23Sm100TmaWarpSpecializedILi4ELi2ELi32ELb0ELb0EEEJNS5_IJSH_SG_SH_EEENS5_IJNSS_ISH_SC_EENSS_INS5_IJNSA_ILi32EEESB_EEENS5_IJSC_SF_EEEEEEEEaSJ_aSJ_NS1D_6fusion15FusionCallbacksIS1H_NS1P_17LinearCombinationIaiaiLNS_15FloatRoundStyleE2EEES1I_S1O_JEEENS4_5SM1004TMEM4LOAD26SM100_TMEM_LOAD_32dp32b32xENS4_13SM90_TMA_LOADENS11_INS12_ILi1ELi4ELi3EEES15_NSS_INS5_IJS16_S1K_EEENS5_IJS1K_SC_EEEEEEENS4_39AutoVectorizingCopyWithAssumedAlignmentILi128EEENS4_14SM90_TMA_STOREES24_S26_S26_EEEvvEEEEvNT_6ParamsE --------------------------
	.section	.nv.shared._ZN7cutlass13device_kernelINS_4gemm6kernel13GemmUniversalIN4cute5tupleIJiiiiEEENS1_10collective13CollectiveMmaINS1_35MainloopSm100TmaUmmaWarpSpecializedILi5ELi2ELi4ENS5_IJNS4_1CILi2EEENSA_ILi1EEESC_EEEEENS5_IJNSA_ILi128EEENSA_ILi256EEENSA_ILi64EEEEEEaNS5_IJlSC_lEEEaSJ_NS4_8TiledMMAINS4_8MMA_AtomIJNS4_21SM100_MMA_S8_2x1SM_SSIaaiLi128ELi256ELNS4_4UMMA5MajorE0ELSO_0ELNSN_8SaturateE0EEEEEENS4_6LayoutINS5_IJSC_SC_SC_EEENS5_IJNSA_ILi0EEESU_SU_EEEEENS5_IJNS4_10UnderscoreESX_SX_EEEEENS4_18SM100_TMA_2SM_LOADENS4_14ComposedLayoutINS4_7SwizzleILi2ELi4ELi3EEENS4_18smem_ptr_flag_bitsILi8EEENSS_INS5_IJNSA_ILi8EEESH_EEENS5_IJSH_SC_EEEEEEEvNS4_8identityES10_S1A_vS1B_EENS_8epilogue10collective18CollectiveEpilogueINS1D_23Sm100TmaWarpSpecializedILi4ELi2ELi32ELb0ELb0EEEJNS5_IJSH_SG_SH_EEENS5_IJNSS_ISH_SC_EENSS_INS5_IJNSA_ILi32EEESB_EEENS5_IJSC_SF_EEEEEEEEaSJ_aSJ_NS1D_6fusion15FusionCallbacksIS1H_NS1P_17LinearCombinationIaiaiLNS_15FloatRoundStyleE2EEES1I_S1O_JEEENS4_5SM1004TMEM4LOAD26SM100_TMEM_LOAD_32dp32b32xENS4_13SM90_TMA_LOADENS11_INS12_ILi1ELi4ELi3EEES15_NSS_INS5_IJS16_S1K_EEENS5_IJS1K_SC_EEEEEEENS4_39AutoVectorizingCopyWithAssumedAlignmentILi128EEENS4_14SM90_TMA_STOREES24_S26_S26_EEEvvEEEEvNT_6ParamsE,"aw",@nobits
	.sectionflags	@""
	.align	16
	.zero		1024


//--------------------- .nv.shared.reserved.0     --------------------------
	.section	.nv.shared.reserved.0,"aw",@nobits
	.weak		__nv_reservedSMEM_offset_0_alias
	.size		__nv_reservedSMEM_offset_0_alias, 0, 64
	.other		__nv_reservedSMEM_offset_0_alias,@"STO_CUDA_RESERVED_SHARED STV_DEFAULT"
__nv_reservedSMEM_offset_0_alias:
	.zero		0
.nv.shared.reserved.0:
	.zero		64
	.weak		__nv_reservedSMEM_tcgen05_partition
	.type		__nv_reservedSMEM_tcgen05_partition,@object
	.size		__nv_reservedSMEM_tcgen05_partition,(.L_0 - __nv_reservedSMEM_tcgen05_partition)
__nv_reservedSMEM_tcgen05_partition:
	.zero		32
.L_0:


//--------------------- .nv.global                --------------------------
	.section	.nv.global,"aw",@nobits
.nv.global:
	.type		_ZN40_INTERNAL_57bf1eaf_4_k_cu_019b8599_106954cute1_E,@object
	.size		_ZN40_INTERNAL_57bf1eaf_4_k_cu_019b8599_106954cute1_E,(_ZN40_INTERNAL_57bf1eaf_4_k_cu_019b8599_106954cuda3std3__45__cpo6cbeginE - _ZN40_INTERNAL_57bf1eaf_4_k_cu_019b8599_106954cute1_E)
_ZN40_INTERNAL_57bf1eaf_4_k_cu_019b8599_106954cute1_E:
	.zero		1
	.type		_ZN40_INTERNAL_57bf1eaf_4_k_cu_019b8599_106954cuda3std3__45__cpo6cbeginE,@object
	.size		_ZN40_INTERNAL_57bf1eaf_4_k_cu_019b8599_106954cuda3std3__45__cpo6cbeginE,(_ZN40_INTERNAL_57bf1eaf_4_k_cu_019b8599_106954cuda3std3__48in_placeE - _ZN40_INTERNAL_57bf1eaf_4_k_cu_019b8599_106954cuda3std3__45__cpo6cbeginE)
_ZN40_INTERNAL_57bf1eaf_4_k_cu_019b8599_106954cuda3std3__45__cpo6cbeginE:
	.zero		1
	.type		_ZN40_INTERNAL_57bf1eaf_4_k_cu_019b8599_106954cuda3std3__48in_placeE,@object
	.size		_ZN40_INTERNAL_57bf1eaf_4_k_cu_019b8599_106954cuda3std3__48in_placeE,(_ZN40_INTERNAL_57bf1eaf_4_k_cu_019b8599_106954cuda3std6ranges3__45__cpo9iter_moveE - _ZN40_INTERNAL_57bf1eaf_4_k_cu_019b8599_106954cuda3std3__48in_placeE)
_ZN40_INTERNAL_57bf1eaf_4_k_cu_019b8599_106954cuda3std3__48in_placeE:
	.zero		1
	.type		_ZN40_INTERNAL_57bf1eaf_4_k_cu_019b8599_106954cuda3std6ranges3__45__cpo9iter_moveE,@object
	.size		_ZN40_INTERNAL_57bf1eaf_4_k_cu_019b8599_106954cuda3std6ranges3__45__cpo9iter_moveE,(_ZN40_INTERNAL_57bf1eaf_4_k_cu_019b8599_106954cuda3std3__45__cpo5beginE - _ZN40_INTERNAL_57bf1eaf_4_k_cu_019b8599_106954cuda3std6ranges3__45__cpo9iter_moveE)
_ZN40_INTERNAL_57bf1eaf_4_k_cu_019b8599_106954cuda3std6ranges3__45__cpo9iter_moveE:
	.zero		1
	.type		_ZN40_INTERNAL_57bf1eaf_4_k_cu_019b8599_106954cuda3std3__45__cpo5beginE,@object
	.size		_ZN40_INTERNAL_57bf1eaf_4_k_cu_019b8599_106954cuda3std3__45__cpo5beginE,(_ZN40_INTERNAL_57bf1eaf_4_k_cu_019b8599_106954cuda3std3__442_GLOBAL__N__57bf1eaf_4_k_cu_019b8599_106956ignoreE - _ZN40_INTERNAL_57bf1eaf_4_k_cu_019b8599_106954cuda3std3__45__cpo5beginE)
_ZN40_INTERNAL_57bf1eaf_4_k_cu_019b8599_106954cuda3std3__45__cpo5beginE:
	.zero		1
	.type		_ZN40_INTERNAL_57bf1eaf_4_k_cu_019b8599_106954cuda3std3__442_GLOBAL__N__57bf1eaf_4_k_cu_019b8599_106956ignoreE,@object
	.size		_ZN40_INTERNAL_57bf1eaf_4_k_cu_019b8599_106954cuda3std3__442_GLOBAL__N__57bf1eaf_4_k_cu_019b8599_106956ignoreE,(_ZN40_INTERNAL_57bf1eaf_4_k_cu_019b8599_106954cute7productE - _ZN40_INTERNAL_57bf1eaf_4_k_cu_019b8599_106954cuda3std3__442_GLOBAL__N__57bf1eaf_4_k_cu_019b8599_106956ignoreE)
_ZN40_INTERNAL_57bf1eaf_4_k_cu_019b8599_106954cuda3std3__442_GLOBAL__N__57bf1eaf_4_k_cu_019b8599_106956ignoreE:
	.zero		1
	.type		_ZN40_INTERNAL_57bf1eaf_4_k_cu_019b8599_106954cute7productE,@object
	.size		_ZN40_INTERNAL_57bf1eaf_4_k_cu_019b8599_106954cute7productE,(_ZN40_INTERNAL_57bf1eaf_4_k_cu_019b8599_106954cuda3std3__45__cpo3endE - _ZN40_INTERNAL_57bf1eaf_4_k_cu_019b8599_106954cute7productE)
_ZN40_INTERNAL_57bf1eaf_4_k_cu_019b8599_106954cute7productE:
	.zero		1
	.type		_ZN40_INTERNAL_57bf1eaf_4_k_cu_019b8599_106954cuda3std3__45__cpo3endE,@object
	.size		_ZN40_INTERNAL_57bf1eaf_4_k_cu_019b8599_106954cuda3std3__45__cpo3endE,(_ZN40_INTERNAL_57bf1eaf_4_k_cu_019b8599_106954cuda3std3__419piecewise_constructE - _ZN40_INTERNAL_57bf1eaf_4_k_cu_019b8599_106954cuda3std3__45__cpo3endE)
_ZN40_INTERNAL_57bf1eaf_4_k_cu_019b8599_106954cuda3std3__45__cpo3endE:
	.zero		1
	.type		_ZN40_INTERNAL_57bf1eaf_4_k_cu_019b8599_106954cuda3std3__419piecewise_constructE,@object
	.size		_ZN40_INTERNAL_57bf1eaf_4_k_cu_019b8599_106954cuda3std3__419piecewise_constructE,(_ZN40_INTERNAL_57bf1eaf_4_k_cu_019b8599_106954cuda3std3__45__cpo4cendE - _ZN40_INTERNAL_57bf1eaf_4_k_cu_019b8599_106954cuda3std3__419piecewise_constructE)
_ZN40_INTERNAL_57bf1eaf_4_k_cu_019b8599_106954cuda3std3__419piecewise_constructE:
	.zero		1
	.type		_ZN40_INTERNAL_57bf1eaf_4_k_cu_019b8599_106954cuda3std3__45__cpo4cendE,@object
	.size		_ZN40_INTERNAL_57bf1eaf_4_k_cu_019b8599_106954cuda3std3__45__cpo4cendE,(_ZN40_INTERNAL_57bf1eaf_4_k_cu_019b8599_106954cuda3std6ranges3__45__cpo4swapE - _ZN40_INTERNAL_57bf1eaf_4_k_cu_019b8599_106954cuda3std3__45__cpo4cendE)
_ZN40_INTERNAL_57bf1eaf_4_k_cu_019b8599_106954cuda3std3__45__cpo4cendE:
	.zero		1
	.type		_ZN40_INTERNAL_57bf1eaf_4_k_cu_019b8599_106954cuda3std6ranges3__45__cpo4swapE,@object
	.size		_ZN40_INTERNAL_57bf1eaf_4_k_cu_019b8599_106954cuda3std6ranges3__45__cpo4swapE,(.L_11 - _ZN40_INTERNAL_57bf1eaf_4_k_cu_019b8599_106954cuda3std6ranges3__45__cpo4swapE)
_ZN40_INTERNAL_57bf1eaf_4_k_cu_019b8599_106954cuda3std6ranges3__45__cpo4swapE:
	.zero		1
.L_11:


//--------------------- .nv.constant0._ZN7cutlass13device_kernelINS_4gemm6kernel13GemmUniversalIN4cute5tupleIJiiiiEEENS1_10collective13CollectiveMmaINS1_35MainloopSm100TmaUmmaWarpSpecializedILi5ELi2ELi4ENS5_IJNS4_1CILi2EEENSA_ILi1EEESC_EEEEENS5_IJNSA_ILi128EEENSA_ILi256EEENSA_ILi64EEEEEEaNS5_IJlSC_lEEEaSJ_NS4_8TiledMMAINS4_8MMA_AtomIJNS4_21SM100_MMA_S8_2x1SM_SSIaaiLi128ELi256ELNS4_4UMMA5MajorE0ELSO_0ELNSN_8SaturateE0EEEEEENS4_6LayoutINS5_IJSC_SC_SC_EEENS5_IJNSA_ILi0EEESU_SU_EEEEENS5_IJNS4_10UnderscoreESX_SX_EEEEENS4_18SM100_TMA_2SM_LOADENS4_14ComposedLayoutINS4_7SwizzleILi2ELi4ELi3EEENS4_18smem_ptr_flag_bitsILi8EEENSS_INS5_IJNSA_ILi8EEESH_EEENS5_IJSH_SC_EEEEEEEvNS4_8identityES10_S1A_vS1B_EENS_8epilogue10collective18CollectiveEpilogueINS1D_23Sm100TmaWarpSpecializedILi4ELi2ELi32ELb0ELb0EEEJNS5_IJSH_SG_SH_EEENS5_IJNSS_ISH_SC_EENSS_INS5_IJNSA_ILi32EEESB_EEENS5_IJSC_SF_EEEEEEEEaSJ_aSJ_NS1D_6fusion15FusionCallbacksIS1H_NS1P_17LinearCombinationIaiaiLNS_15FloatRoundStyleE2EEES1I_S1O_JEEENS4_5SM1004TMEM4LOAD26SM100_TMEM_LOAD_32dp32b32xENS4_13SM90_TMA_LOADENS11_INS12_ILi1ELi4ELi3EEES15_NSS_INS5_IJS16_S1K_EEENS5_IJS1K_SC_EEEEEEENS4_39AutoVectorizingCopyWithAssumedAlignmentILi128EEENS4_14SM90_TMA_STOREES24_S26_S26_EEEvvEEEEvNT_6ParamsE --------------------------
	.section	.nv.constant0._ZN7cutlass13device_kernelINS_4gemm6kernel13GemmUniversalIN4cute5tupleIJiiiiEEENS1_10collective13CollectiveMmaINS1_35MainloopSm100TmaUmmaWarpSpecializedILi5ELi2ELi4ENS5_IJNS4_1CILi2EEENSA_ILi1EEESC_EEEEENS5_IJNSA_ILi128EEENSA_ILi256EEENSA_ILi64EEEEEEaNS5_IJlSC_lEEEaSJ_NS4_8TiledMMAINS4_8MMA_AtomIJNS4_21SM100_MMA_S8_2x1SM_SSIaaiLi128ELi256ELNS4_4UMMA5MajorE0ELSO_0ELNSN_8SaturateE0EEEEEENS4_6LayoutINS5_IJSC_SC_SC_EEENS5_IJNSA_ILi0EEESU_SU_EEEEENS5_IJNS4_10UnderscoreESX_SX_EEEEENS4_18SM100_TMA_2SM_LOADENS4_14ComposedLayoutINS4_7SwizzleILi2ELi4ELi3EEENS4_18smem_ptr_flag_bitsILi8EEENSS_INS5_IJNSA_ILi8EEESH_EEENS5_IJSH_SC_EEEEEEEvNS4_8identityES10_S1A_vS1B_EENS_8epilogue10collective18CollectiveEpilogueINS1D_23Sm100TmaWarpSpecializedILi4ELi2ELi32ELb0ELb0EEEJNS5_IJSH_SG_SH_EEENS5_IJNSS_ISH_SC_EENSS_INS5_IJNSA_ILi32EEESB_EEENS5_IJSC_SF_EEEEEEEEaSJ_aSJ_NS1D_6fusion15FusionCallbacksIS1H_NS1P_17LinearCombinationIaiaiLNS_15FloatRoundStyleE2EEES1I_S1O_JEEENS4_5SM1004TMEM4LOAD26SM100_TMEM_LOAD_32dp32b32xENS4_13SM90_TMA_LOADENS11_INS12_ILi1ELi4ELi3EEES15_NSS_INS5_IJS16_S1K_EEENS5_IJS1K_SC_EEEEEEENS4_39AutoVectorizingCopyWithAssumedAlignmentILi128EEENS4_14SM90_TMA_STOREES24_S26_S26_EEEvvEEEEvNT_6ParamsE,"a",@progbits
	.sectionflags	@""
	.align	4
.nv.constant0._ZN7cutlass13device_kernelINS_4gemm6kernel13GemmUniversalIN4cute5tupleIJiiiiEEENS1_10collective13CollectiveMmaINS1_35MainloopSm100TmaUmmaWarpSpecializedILi5ELi2ELi4ENS5_IJNS4_1CILi2EEENSA_ILi1EEESC_EEEEENS5_IJNSA_ILi128EEENSA_ILi256EEENSA_ILi64EEEEEEaNS5_IJlSC_lEEEaSJ_NS4_8TiledMMAINS4_8MMA_AtomIJNS4_21SM100_MMA_S8_2x1SM_SSIaaiLi128ELi256ELNS4_4UMMA5MajorE0ELSO_0ELNSN_8SaturateE0EEEEEENS4_6LayoutINS5_IJSC_SC_SC_EEENS5_IJNSA_ILi0EEESU_SU_EEEEENS5_IJNS4_10UnderscoreESX_SX_EEEEENS4_18SM100_TMA_2SM_LOADENS4_14ComposedLayoutINS4_7SwizzleILi2ELi4ELi3EEENS4_18smem_ptr_flag_bitsILi8EEENSS_INS5_IJNSA_ILi8EEESH_EEENS5_IJSH_SC_EEEEEEEvNS4_8identityES10_S1A_vS1B_EENS_8epilogue10collective18CollectiveEpilogueINS1D_23Sm100TmaWarpSpecializedILi4ELi2ELi32ELb0ELb0EEEJNS5_IJSH_SG_SH_EEENS5_IJNSS_ISH_SC_EENSS_INS5_IJNSA_ILi32EEESB_EEENS5_IJSC_SF_EEEEEEEEaSJ_aSJ_NS1D_6fusion15FusionCallbacksIS1H_NS1P_17LinearCombinationIaiaiLNS_15FloatRoundStyleE2EEES1I_S1O_JEEENS4_5SM1004TMEM4LOAD26SM100_TMEM_LOAD_32dp32b32xENS4_13SM90_TMA_LOADENS11_INS12_ILi1ELi4ELi3EEES15_NSS_INS5_IJS16_S1K_EEENS5_IJS1K_SC_EEEEEEENS4_39AutoVectorizingCopyWithAssumedAlignmentILi128EEENS4_14SM90_TMA_STOREES24_S26_S26_EEEvvEEEEvNT_6ParamsE:
	.zero		2944


//--------------------- SYMBOLS --------------------------

	.type		.nv.reservedSmem.offset0,@object
	.size		.nv.reservedSmem.offset0,0x4
	.type		.nv.reservedSmem.cap,@object
	.size		.nv.reservedSmem.cap,0x4
	.type		__assertfail,@function
